	.target	sm_90a

	.elftype	@"ET_EXEC"


//--------------------- .note.nv.tkinfo           --------------------------
	.section	.note.nv.tkinfo,"",@"SHT_NOTE"
	.sectionflags	@"SHF_NOTE_NV_TKINFO"
	.tkinfo
        /*0018*/ 	.word	0x00000002
        /*0030*/ 	.string	""
        /*0030*/ 	.string	"ptxas"
        /*0030*/ 	.string	"Cuda compilation tools, release 13.0, V13.0.88"
        /*0030*/ 	.string	"Build cuda_13.0.r13.0/compiler.36424714_0"
        /*0030*/ 	.string	"-arch sm_90a -m 64 "



//--------------------- .note.nv.cuinfo           --------------------------
	.section	.note.nv.cuinfo,"",@"SHT_NOTE"
	.sectionflags	@"SHF_NOTE_NV_CUINFO"
        /*0018*/ 	.short	0x0002
        /*001a*/ 	.short	0x005a
        /*001c*/ 	.short	0x0082
	.zero		2


//--------------------- .nv.info                  --------------------------
	.section	.nv.info,"",@"SHT_CUDA_INFO"
	.align	4


	//----- nvinfo : EIATTR_REGCOUNT
	.align		4
        /*0000*/ 	.byte	0x04, 0x2f
        /*0002*/ 	.short	(.L_12 - .L_11)
	.align		4
.L_11:
        /*0004*/ 	.word	index@(_ZN7cutlass13device_kernelINS_4gemm6kernel13GemmUniversalIN4cute5tupleIJiiiiEEENS1_10collective13CollectiveMmaINS1_37MainloopSm90TmaGmmaWarpSpecializedFP8ILi11ENS5_IJNS4_1CILi1EEESB_SB_EEENS1_32KernelTmaWarpSpecializedPingpongEEENS5_IJNSA_ILi64EEENSA_ILi256EEESF_EEENS_12float_e4m3_tENS5_IJlSB_lEEESI_SJ_NS4_8TiledMMAINS4_8MMA_AtomIJNS4_4SM904GMMA31MMA_64x256x32_F32E4M3E4M3_SS_TNILNSN_7ScaleInE1ELSP_1EEEEEENS4_6LayoutISC_NS5_IJNSA_ILi0EEEST_ST_EEEEENS5_IJNS4_10UnderscoreESW_SW_EEEEENS4_13SM90_TMA_LOADENS4_14ComposedLayoutINS4_7SwizzleILi2ELi4ELi3EEENS4_18smem_ptr_flag_bitsILi8EEENSS_INS5_IJNSA_ILi8EEESF_EEENS5_IJSF_SB_EEEEEEEvNS4_8identityESZ_S19_vS1A_EENS_8epilogue10collective6detail29Sm90TmaWarpSpecializedAdapterINS1D_15DefaultEpilogueISI_SJ_SJ_NS1C_6thread17LinearCombinationISI_Li1EffLNS1H_9ScaleType4KindE0ELNS_15FloatRoundStyleE2ESI_EENS1_15EpilogueDefaultEEEEEvvEEEEvNT_6ParamsE)
        /*0008*/ 	.word	0x000000a8


	//----- nvinfo : EIATTR_FRAME_SIZE
	.align		4
.L_12:
        /*000c*/ 	.byte	0x04, 0x11
        /*000e*/ 	.short	(.L_14 - .L_13)
	.align		4
.L_13:
        /*0010*/ 	.word	index@(_ZN7cutlass13device_kernelINS_4gemm6kernel13GemmUniversalIN4cute5tupleIJiiiiEEENS1_10collective13CollectiveMmaINS1_37MainloopSm90TmaGmmaWarpSpecializedFP8ILi11ENS5_IJNS4_1CILi1EEESB_SB_EEENS1_32KernelTmaWarpSpecializedPingpongEEENS5_IJNSA_ILi64EEENSA_ILi256EEESF_EEENS_12float_e4m3_tENS5_IJlSB_lEEESI_SJ_NS4_8TiledMMAINS4_8MMA_AtomIJNS4_4SM904GMMA31MMA_64x256x32_F32E4M3E4M3_SS_TNILNSN_7ScaleInE1ELSP_1EEEEEENS4_6LayoutISC_NS5_IJNSA_ILi0EEEST_ST_EEEEENS5_IJNS4_10UnderscoreESW_SW_EEEEENS4_13SM90_TMA_LOADENS4_14ComposedLayoutINS4_7SwizzleILi2ELi4ELi3EEENS4_18smem_ptr_flag_bitsILi8EEENSS_INS5_IJNSA_ILi8EEESF_EEENS5_IJSF_SB_EEEEEEEvNS4_8identityESZ_S19_vS1A_EENS_8epilogue10collective6detail29Sm90TmaWarpSpecializedAdapterINS1D_15DefaultEpilogueISI_SJ_SJ_NS1C_6thread17LinearCombinationISI_Li1EffLNS1H_9ScaleType4KindE0ELNS_15FloatRoundStyleE2ESI_EENS1_15EpilogueDefaultEEEEEvvEEEEvNT_6ParamsE)
        /*0014*/ 	.word	0x00000110


	//----- nvinfo : EIATTR_MIN_STACK_SIZE
	.align		4
.L_14:
        /*0018*/ 	.byte	0x04, 0x12
        /*001a*/ 	.short	(.L_16 - .L_15)
	.align		4
.L_15:
        /*001c*/ 	.word	index@(_ZN7cutlass13device_kernelINS_4gemm6kernel13GemmUniversalIN4cute5tupleIJiiiiEEENS1_10collective13CollectiveMmaINS1_37MainloopSm90TmaGmmaWarpSpecializedFP8ILi11ENS5_IJNS4_1CILi1EEESB_SB_EEENS1_32KernelTmaWarpSpecializedPingpongEEENS5_IJNSA_ILi64EEENSA_ILi256EEESF_EEENS_12float_e4m3_tENS5_IJlSB_lEEESI_SJ_NS4_8TiledMMAINS4_8MMA_AtomIJNS4_4SM904GMMA31MMA_64x256x32_F32E4M3E4M3_SS_TNILNSN_7ScaleInE1ELSP_1EEEEEENS4_6LayoutISC_NS5_IJNSA_ILi0EEEST_ST_EEEEENS5_IJNS4_10UnderscoreESW_SW_EEEEENS4_13SM90_TMA_LOADENS4_14ComposedLayoutINS4_7SwizzleILi2ELi4ELi3EEENS4_18smem_ptr_flag_bitsILi8EEENSS_INS5_IJNSA_ILi8EEESF_EEENS5_IJSF_SB_EEEEEEEvNS4_8identityESZ_S19_vS1A_EENS_8epilogue10collective6detail29Sm90TmaWarpSpecializedAdapterINS1D_15DefaultEpilogueISI_SJ_SJ_NS1C_6thread17LinearCombinationISI_Li1EffLNS1H_9ScaleType4KindE0ELNS_15FloatRoundStyleE2ESI_EENS1_15EpilogueDefaultEEEEEvvEEEEvNT_6ParamsE)
        /*0020*/ 	.word	0x00000110
.L_16:


//--------------------- .nv.compat                --------------------------
	.section	.nv.compat,"",@"SHT_CUDA_COMPAT_INFO"
	.align	4
        /*0000*/ 	.byte	0x02, 0x09, 0x01, 0x00, 0x02, 0x02, 0x04, 0x00, 0x02, 0x05, 0x05, 0x00, 0x03, 0x07, 0x01, 0x01
        /*0010*/ 	.byte	0x02, 0x03, 0x01, 0x00, 0x02, 0x06, 0x01, 0x00, 0x04, 0x0b, 0x08, 0x00, 0x00, 0x00, 0x00, 0x00
        /*0020*/ 	.byte	0x00, 0x00, 0x00, 0x00


//--------------------- .nv.info._ZN7cutlass13device_kernelINS_4gemm6kernel13GemmUniversalIN4cute5tupleIJiiiiEEENS1_10collective13CollectiveMmaINS1_37MainloopSm90TmaGmmaWarpSpecializedFP8ILi11ENS5_IJNS4_1CILi1EEESB_SB_EEENS1_32KernelTmaWarpSpecializedPingpongEEENS5_IJNSA_ILi64EEENSA_ILi256EEESF_EEENS_12float_e4m3_tENS5_IJlSB_lEEESI_SJ_NS4_8TiledMMAINS4_8MMA_AtomIJNS4_4SM904GMMA31MMA_64x256x32_F32E4M3E4M3_SS_TNILNSN_7ScaleInE1ELSP_1EEEEEENS4_6LayoutISC_NS5_IJNSA_ILi0EEEST_ST_EEEEENS5_IJNS4_10UnderscoreESW_SW_EEEEENS4_13SM90_TMA_LOADENS4_14ComposedLayoutINS4_7SwizzleILi2ELi4ELi3EEENS4_18smem_ptr_flag_bitsILi8EEENSS_INS5_IJNSA_ILi8EEESF_EEENS5_IJSF_SB_EEEEEEEvNS4_8identityESZ_S19_vS1A_EENS_8epilogue10collective6detail29Sm90TmaWarpSpecializedAdapterINS1D_15DefaultEpilogueISI_SJ_SJ_NS1C_6thread17LinearCombinationISI_Li1EffLNS1H_9ScaleType4KindE0ELNS_15FloatRoundStyleE2ESI_EENS1_15EpilogueDefaultEEEEEvvEEEEvNT_6ParamsE --------------------------
	.section	.nv.info._ZN7cutlass13device_kernelINS_4gemm6kernel13GemmUniversalIN4cute5tupleIJiiiiEEENS1_10collective13CollectiveMmaINS1_37MainloopSm90TmaGmmaWarpSpecializedFP8ILi11ENS5_IJNS4_1CILi1EEESB_SB_EEENS1_32KernelTmaWarpSpecializedPingpongEEENS5_IJNSA_ILi64EEENSA_ILi256EEESF_EEENS_12float_e4m3_tENS5_IJlSB_lEEESI_SJ_NS4_8TiledMMAINS4_8MMA_AtomIJNS4_4SM904GMMA31MMA_64x256x32_F32E4M3E4M3_SS_TNILNSN_7ScaleInE1ELSP_1EEEEEENS4_6LayoutISC_NS5_IJNSA_ILi0EEEST_ST_EEEEENS5_IJNS4_10UnderscoreESW_SW_EEEEENS4_13SM90_TMA_LOADENS4_14ComposedLayoutINS4_7SwizzleILi2ELi4ELi3EEENS4_18smem_ptr_flag_bitsILi8EEENSS_INS5_IJNSA_ILi8EEESF_EEENS5_IJSF_SB_EEEEEEEvNS4_8identityESZ_S19_vS1A_EENS_8epilogue10collective6detail29Sm90TmaWarpSpecializedAdapterINS1D_15DefaultEpilogueISI_SJ_SJ_NS1C_6thread17LinearCombinationISI_Li1EffLNS1H_9ScaleType4KindE0ELNS_15FloatRoundStyleE2ESI_EENS1_15EpilogueDefaultEEEEEvvEEEEvNT_6ParamsE,"",@"SHT_CUDA_INFO"
	.sectionflags	@""
	.align	4


	//----- nvinfo : EIATTR_CUDA_API_VERSION
	.align		4
        /*0000*/ 	.byte	0x04, 0x37
        /*0002*/ 	.short	(.L_18 - .L_17)
.L_17:
        /*0004*/ 	.word	0x00000082


	//----- nvinfo : EIATTR_KPARAM_INFO
	.align		4
.L_18:
        /*0008*/ 	.byte	0x04, 0x17
        /*000a*/ 	.short	(.L_20 - .L_19)
.L_19:
        /*000c*/ 	.word	0x00000000
        /*0010*/ 	.short	0x0000
        /*0012*/ 	.short	0x0070
        /*0014*/ 	.byte	0x00, 0xf0, 0x01, 0x10


	//----- nvinfo : EIATTR_SPARSE_MMA_MASK
	.align		4
.L_20:
        /*0018*/ 	.byte	0x03, 0x50
        /*001a*/ 	.short	0x0000


	//----- nvinfo : EIATTR_MAXREG_COUNT
	.align		4
        /*001c*/ 	.byte	0x03, 0x1b
        /*001e*/ 	.short	0x00a8


	//----- nvinfo : EIATTR_NUM_BARRIERS
	.align		4
        /*0020*/ 	.byte	0x02, 0x4c
        /*0022*/ 	.byte	0x01
	.zero		1


	//----- nvinfo : EIATTR_ANNOTATIONS
	.align		4
        /*0024*/ 	.byte	0x04, 0x55
        /*0026*/ 	.short	(.L_22 - .L_21)


	//   ....[0]....
.L_21:
        /*0028*/ 	.word	0x00000001
        /*002c*/ 	.byte	0x60, 0x0c, 0x00, 0x00, 0x01, 0x00, 0x00, 0x00, 0x90, 0x0c, 0x00, 0x00, 0x01, 0x00, 0x00, 0x00
        /* <DEDUP_REMOVED lines=206> */
        /*0d1c*/ 	.byte	0x30, 0x04, 0x01, 0x00


	//----- nvinfo : EIATTR_MERCURY_ISA_VERSION
	.align		4
.L_22:
        /*0d20*/ 	.byte	0x03, 0x5f
        /*0d22*/ 	.short	0x0101


	//----- nvinfo : EIATTR_INT_WARP_WIDE_INSTR_OFFSETS
	.align		4
        /*0d24*/ 	.byte	0x04, 0x31
        /*0d26*/ 	.short	(.L_24 - .L_23)


	//   ....[0]....
.L_23:
        /*0d28*/ 	.word	0x000005c0


	//   ....[1]....
        /*0d2c*/ 	.word	0x000005d0


	//   ....[2]....
        /*0d30*/ 	.word	0x00000640


	//   ....[3]....
        /*0d34*/ 	.word	0x00000650


	//   ....[4]....
        /*0d38*/ 	.word	0x00000660


	//   ....[5]....
        /*0d3c*/ 	.word	0x00000680


	//   ....[6]....
        /*0d40*/ 	.word	0x000006e0


	//   ....[7]....
        /*0d44*/ 	.word	0x00000700


	//----- nvinfo : EIATTR_COOP_GROUP_MASK_REGIDS
	.align		4
.L_24:
        /*0d48*/ 	.byte	0x04, 0x29
        /*0d4a*/ 	.short	(.L_26 - .L_25)


	//   ....[0]....
.L_25:
        /*0d4c*/ 	.word	0xffffffff


	//   ....[1]....
        /*0d50*/ 	.word	0xffffffff


	//   ....[2]....
        /*0d54*/ 	.word	0xffffffff


	//   ....[3]....
        /*0d58*/ 	.word	0xffffffff


	//   ....[4]....
        /*0d5c*/ 	.word	0xffffffff


	//   ....[5]....
        /*0d60*/ 	.word	0xffffffff


	//----- nvinfo : EIATTR_COOP_GROUP_INSTR_OFFSETS
	.align		4
.L_26:
        /*0d64*/ 	.byte	0x04, 0x28
        /*0d66*/ 	.short	(.L_28 - .L_27)


	//   ....[0]....
.L_27:
        /*0d68*/ 	.word	0x00000060


	//   ....[1]....
        /*0d6c*/ 	.word	0x00000090


	//   ....[2]....
        /*0d70*/ 	.word	0x00000190


	//   ....[3]....
        /*0d74*/ 	.word	0x000004b0


	//   ....[4]....
        /*0d78*/ 	.word	0x000004f0


	//   ....[5]....
        /*0d7c*/ 	.word	0x00000530


	//----- nvinfo : EIATTR_REG_RECONFIG
	.align		4
.L_28:
        /*0d80*/ 	.byte	0x01, 0x54
	.zero		2


	//----- nvinfo : EIATTR_MBARRIER_INSTR_OFFSETS
	.align		4
        /*0d84*/ 	.byte	0x04, 0x39
        /*0d86*/ 	.short	(.L_30 - .L_29)


	//   ....[0]....
.L_29:
        /*0d88*/ 	.word	0x00000330
        /*0d8c*/ 	.word	0x000000ff
        /*0d90*/ 	.word	0x00000000
        /*0d94*/ 	.short	0x0100
        /*0d96*/ 	.byte	0x07
	.zero		1


	//   ....[1]....
        /*0d98*/ 	.word	0x00000340
        /*0d9c*/ 	.word	0x000000ff
        /*0da0*/ 	.word	0x00000058
        /*0da4*/ 	.short	0x0100
        /*0da6*/ 	.byte	0x07
	.zero		1


	//   ....[2]....
        /*0da8*/ 	.word	0x00000350
        /*0dac*/ 	.word	0x000000ff
        /*0db0*/ 	.word	0x00000008
        /*0db4*/ 	.short	0x0100
        /*0db6*/ 	.byte	0x07
	.zero		1


	//   ....[3]....
        /*0db8*/ 	.word	0x00000360
        /*0dbc*/ 	.word	0x000000ff
        /*0dc0*/ 	.word	0x00000060
        /*0dc4*/ 	.short	0x0100
        /*0dc6*/ 	.byte	0x07
	.zero		1


	//   ....[4]....
        /*0dc8*/ 	.word	0x00000370
        /*0dcc*/ 	.word	0x000000ff
        /*0dd0*/ 	.word	0x00000010
        /*0dd4*/ 	.short	0x0100
        /*0dd6*/ 	.byte	0x07
	.zero		1


	//   ....[5]....
        /*0dd8*/ 	.word	0x00000380
        /*0ddc*/ 	.word	0x000000ff
        /*0de0*/ 	.word	0x00000068
        /*0de4*/ 	.short	0x0100
        /*0de6*/ 	.byte	0x07
	.zero		1


	//   ....[6]....
        /*0de8*/ 	.word	0x00000390
        /*0dec*/ 	.word	0x000000ff
        /*0df0*/ 	.word	0x00000018
        /*0df4*/ 	.short	0x0100
        /*0df6*/ 	.byte	0x07
	.zero		1


	//   ....[7]....
        /*0df8*/ 	.word	0x000003a0
        /*0dfc*/ 	.word	0x000000ff
        /*0e00*/ 	.word	0x00000070
        /*0e04*/ 	.short	0x0100
        /*0e06*/ 	.byte	0x07
	.zero		1


	//   ....[8]....
        /*0e08*/ 	.word	0x000003b0
        /*0e0c*/ 	.word	0x000000ff
        /*0e10*/ 	.word	0x00000020
        /*0e14*/ 	.short	0x0100
        /*0e16*/ 	.byte	0x07
	.zero		1


	//   ....[9]....
        /*0e18*/ 	.word	0x000003c0
        /*0e1c*/ 	.word	0x000000ff
        /*0e20*/ 	.word	0x00000078
        /*0e24*/ 	.short	0x0100
        /*0e26*/ 	.byte	0x07
	.zero		1


	//   ....[10]....
        /*0e28*/ 	.word	0x000003d0
        /*0e2c*/ 	.word	0x000000ff
        /*0e30*/ 	.word	0x00000028
        /*0e34*/ 	.short	0x0100
        /*0e36*/ 	.byte	0x07
	.zero		1


	//   ....[11]....
        /*0e38*/ 	.word	0x000003e0
        /*0e3c*/ 	.word	0x000000ff
        /*0e40*/ 	.word	0x00000080
        /*0e44*/ 	.short	0x0100
        /*0e46*/ 	.byte	0x07
	.zero		1


	//   ....[12]....
        /*0e48*/ 	.word	0x000003f0
        /*0e4c*/ 	.word	0x000000ff
        /*0e50*/ 	.word	0x00000030
        /*0e54*/ 	.short	0x0100
        /*0e56*/ 	.byte	0x07
	.zero		1


	//   ....[13]....
        /*0e58*/ 	.word	0x00000400
        /*0e5c*/ 	.word	0x000000ff
        /*0e60*/ 	.word	0x00000088
        /*0e64*/ 	.short	0x0100
        /*0e66*/ 	.byte	0x07
	.zero		1


	//   ....[14]....
        /*0e68*/ 	.word	0x00000410
        /*0e6c*/ 	.word	0x000000ff
        /*0e70*/ 	.word	0x00000038
        /*0e74*/ 	.short	0x0100
        /*0e76*/ 	.byte	0x07
	.zero		1


	//   ....[15]....
        /*0e78*/ 	.word	0x00000420
        /*0e7c*/ 	.word	0x000000ff
        /*0e80*/ 	.word	0x00000090
        /*0e84*/ 	.short	0x0100
        /*0e86*/ 	.byte	0x07
	.zero		1


	//   ....[16]....
        /*0e88*/ 	.word	0x00000430
        /*0e8c*/ 	.word	0x000000ff
        /*0e90*/ 	.word	0x00000040
        /*0e94*/ 	.short	0x0100
        /*0e96*/ 	.byte	0x07
	.zero		1


	//   ....[17]....
        /*0e98*/ 	.word	0x00000440
        /*0e9c*/ 	.word	0x000000ff
        /*0ea0*/ 	.word	0x00000098
        /*0ea4*/ 	.short	0x0100
        /*0ea6*/ 	.byte	0x07
	.zero		1


	//   ....[18]....
        /*0ea8*/ 	.word	0x00000450
        /*0eac*/ 	.word	0x000000ff
        /*0eb0*/ 	.word	0x00000048
        /*0eb4*/ 	.short	0x0100
        /*0eb6*/ 	.byte	0x07
	.zero		1


	//   ....[19]....
        /*0eb8*/ 	.word	0x00000460
        /*0ebc*/ 	.word	0x000000ff
        /*0ec0*/ 	.word	0x000000a0
        /*0ec4*/ 	.short	0x0100
        /*0ec6*/ 	.byte	0x07
	.zero		1


	//   ....[20]....
        /*0ec8*/ 	.word	0x00000470
        /*0ecc*/ 	.word	0x000000ff
        /*0ed0*/ 	.word	0x00000050
        /*0ed4*/ 	.short	0x0100
        /*0ed6*/ 	.byte	0x07
	.zero		1


	//   ....[21]....
        /*0ed8*/ 	.word	0x00000480
        /*0edc*/ 	.word	0x000000ff
        /*0ee0*/ 	.word	0x000000a8
        /*0ee4*/ 	.short	0x0100
        /*0ee6*/ 	.byte	0x07
	.zero		1


	//   ....[22]....
        /*0ee8*/ 	.word	0x00000720
        /*0eec*/ 	.word	0x000000ff
        /*0ef0*/ 	.word	0x000000e0
        /*0ef4*/ 	.short	0x0100
        /*0ef6*/ 	.byte	0x07
	.zero		1


	//   ....[23]....
        /*0ef8*/ 	.word	0x00000730
        /*0efc*/ 	.word	0x000000ff
        /*0f00*/ 	.word	0x000000e8
        /*0f04*/ 	.short	0x0100
        /*0f06*/ 	.byte	0x07
	.zero		1


	//   ....[24]....
        /*0f08*/ 	.word	0x00000770
        /*0f0c*/ 	.word	0x000000ff
        /*0f10*/ 	.word	0x000000c0
        /*0f14*/ 	.short	0x0100
        /*0f16*/ 	.byte	0x0a
	.zero		1


	//   ....[25]....
        /*0f18*/ 	.word	0x00000790
        /*0f1c*/ 	.word	0x000000ff
        /*0f20*/ 	.word	0x000000c8
        /*0f24*/ 	.short	0x0100
        /*0f26*/ 	.byte	0x0a
	.zero		1


	//   ....[26]....
        /*0f28*/ 	.word	0x000007a0
        /*0f2c*/ 	.word	0x000000ff
        /*0f30*/ 	.word	0x000000d0
        /*0f34*/ 	.short	0x0100
        /*0f36*/ 	.byte	0x0a
	.zero		1


	//   ....[27]....
        /*0f38*/ 	.word	0x000007b0
        /*0f3c*/ 	.word	0x000000ff
        /*0f40*/ 	.word	0x000000d8
        /*0f44*/ 	.short	0x0100
        /*0f46*/ 	.byte	0x0a
	.zero		1


	//   ....[28]....
        /*0f48*/ 	.word	0x00001690
        /*0f4c*/ 	.word	0x000000ff
        /*0f50*/ 	.word	0xfffffff8
        /*0f54*/ 	.short	0x010a
        /*0f56*/ 	.byte	0x11
	.zero		1


	//   ....[29]....
        /*0f58*/ 	.word	0x00002070
        /*0f5c*/ 	.word	0x000000ff
        /*0f60*/ 	.word	0x00000000
        /*0f64*/ 	.short	0x010a
        /*0f66*/ 	.byte	0x06
	.zero		1


	//   ....[30]....
        /*0f68*/ 	.word	0x000020b0
        /*0f6c*/ 	.word	0x000000ff
        /*0f70*/ 	.word	0x00000000
        /*0f74*/ 	.short	0x010a
        /*0f76*/ 	.byte	0x06
	.zero		1


	//   ....[31]....
        /*0f78*/ 	.word	0x00003290
        /*0f7c*/ 	.word	0x000000ff
        /*0f80*/ 	.word	0x00000000
        /*0f84*/ 	.short	0x010a
        /*0f86*/ 	.byte	0x09
	.zero		1


	//   ....[32]....
        /*0f88*/ 	.word	0x000032d0
        /*0f8c*/ 	.word	0x000000ff
        /*0f90*/ 	.word	0x00000000
        /*0f94*/ 	.short	0x010a
        /*0f96*/ 	.byte	0x09
	.zero		1


	//   ....[33]....
        /*0f98*/ 	.word	0x00004320
        /*0f9c*/ 	.word	0x000000ff
        /*0fa0*/ 	.word	0x00000000
        /*0fa4*/ 	.short	0x0101
        /*0fa6*/ 	.byte	0x08
	.zero		1


	//   ....[34]....
        /*0fa8*/ 	.word	0x000053d0
        /*0fac*/ 	.word	0x000000e3
        /*0fb0*/ 	.word	0x00000000
        /*0fb4*/ 	.short	0x0101
        /*0fb6*/ 	.byte	0x1c
	.zero		1


	//   ....[35]....
        /*0fb8*/ 	.word	0x000054f0
        /*0fbc*/ 	.word	0x000000ff
        /*0fc0*/ 	.word	0x00000000
        /*0fc4*/ 	.short	0x0101
        /*0fc6*/ 	.byte	0x08
	.zero		1


	//   ....[36]....
        /*0fc8*/ 	.word	0x000055a0
        /*0fcc*/ 	.word	0x000000ff
        /*0fd0*/ 	.word	0x00000008
        /*0fd4*/ 	.short	0x010a
        /*0fd6*/ 	.byte	0x11
	.zero		1


	//   ....[37]....
        /*0fd8*/ 	.word	0x0000e790
        /*0fdc*/ 	.word	0x00000003
        /*0fe0*/ 	.word	0x00000000
        /*0fe4*/ 	.short	0x0101
        /*0fe6*/ 	.byte	0x1c
	.zero		1


	//   ....[38]....
        /*0fe8*/ 	.word	0x0000f190
        /*0fec*/ 	.word	0x0000000b
        /*0ff0*/ 	.word	0x00000058
        /*0ff4*/ 	.short	0x010a
        /*0ff6*/ 	.byte	0x3f
	.zero		1


	//   ....[39]....
        /*0ff8*/ 	.word	0x0000f540
        /*0ffc*/ 	.word	0x00000004
        /*1000*/ 	.word	0x000000e8
        /*1004*/ 	.short	0x0101
        /*1006*/ 	.byte	0x3f
	.zero		1


	//   ....[40]....
        /*1008*/ 	.word	0x0000fd30
        /*100c*/ 	.word	0x00000007
        /*1010*/ 	.word	0x00000000
        /*1014*/ 	.short	0x010a
        /*1016*/ 	.byte	0x3f
	.zero		1


	//   ....[41]....
        /*1018*/ 	.word	0x0000fdb0
        /*101c*/ 	.word	0x00000009
        /*1020*/ 	.word	0x00000000
        /*1024*/ 	.short	0x010a
        /*1026*/ 	.byte	0x3f
	.zero		1


	//   ....[42]....
        /*1028*/ 	.word	0x0000fe40
        /*102c*/ 	.word	0x00000006
        /*1030*/ 	.word	0x00000000
        /*1034*/ 	.short	0x010a
        /*1036*/ 	.byte	0x3f
	.zero		1


	//   ....[43]....
        /*1038*/ 	.word	0x0000fed0
        /*103c*/ 	.word	0x00000009
        /*1040*/ 	.word	0x00000000
        /*1044*/ 	.short	0x010a
        /*1046*/ 	.byte	0x3f
	.zero		1


	//   ....[44]....
        /*1048*/ 	.word	0x0000ff60
        /*104c*/ 	.word	0x00000006
        /*1050*/ 	.word	0x00000000
        /*1054*/ 	.short	0x010a
        /*1056*/ 	.byte	0x3f
	.zero		1


	//   ....[45]....
        /*1058*/ 	.word	0x0000fff0
        /*105c*/ 	.word	0x00000009
        /*1060*/ 	.word	0x00000000
        /*1064*/ 	.short	0x010a
        /*1066*/ 	.byte	0x3f
	.zero		1


	//   ....[46]....
        /*1068*/ 	.word	0x00010080
        /*106c*/ 	.word	0x00000006
        /*1070*/ 	.word	0x00000000
        /*1074*/ 	.short	0x010a
        /*1076*/ 	.byte	0x3f
	.zero		1


	//   ....[47]....
        /*1078*/ 	.word	0x00010110
        /*107c*/ 	.word	0x00000009
        /*1080*/ 	.word	0x00000000
        /*1084*/ 	.short	0x010a
        /*1086*/ 	.byte	0x3f
	.zero		1


	//   ....[48]....
        /*1088*/ 	.word	0x000101a0
        /*108c*/ 	.word	0x00000006
        /*1090*/ 	.word	0x00000000
        /*1094*/ 	.short	0x010a
        /*1096*/ 	.byte	0x3f
	.zero		1


	//   ....[49]....
        /*1098*/ 	.word	0x00010230
        /*109c*/ 	.word	0x00000009
        /*10a0*/ 	.word	0x00000000
        /*10a4*/ 	.short	0x010a
        /*10a6*/ 	.byte	0x3f
	.zero		1


	//   ....[50]....
        /*10a8*/ 	.word	0x000102c0
        /*10ac*/ 	.word	0x00000003
        /*10b0*/ 	.word	0x00000000
        /*10b4*/ 	.short	0x010a
        /*10b6*/ 	.byte	0x3f
	.zero		1


	//   ....[51]....
        /*10b8*/ 	.word	0x00010330
        /*10bc*/ 	.word	0x00000003
        /*10c0*/ 	.word	0xfffffff8
        /*10c4*/ 	.short	0x010a
        /*10c6*/ 	.byte	0x3f
	.zero		1


	//   ....[52]....
        /*10c8*/ 	.word	0x00010390
        /*10cc*/ 	.word	0x00000003
        /*10d0*/ 	.word	0x00000000
        /*10d4*/ 	.short	0x010a
        /*10d6*/ 	.byte	0x3f
	.zero		1


	//   ....[53]....
        /*10d8*/ 	.word	0x00010400
        /*10dc*/ 	.word	0x00000000
        /*10e0*/ 	.word	0x00000000
        /*10e4*/ 	.short	0x010a
        /*10e6*/ 	.byte	0x3f
	.zero		1


	//   ....[54]....
        /*10e8*/ 	.word	0x00010470
        /*10ec*/ 	.word	0x00000019
        /*10f0*/ 	.word	0x00000008
        /*10f4*/ 	.short	0x010a
        /*10f6*/ 	.byte	0x3f
	.zero		1


	//   ....[55]....
        /*10f8*/ 	.word	0x00010540
        /*10fc*/ 	.word	0x0000000b
        /*1100*/ 	.word	0x00000058
        /*1104*/ 	.short	0x010a
        /*1106*/ 	.byte	0x3f
	.zero		1


	//   ....[56]....
        /*1108*/ 	.word	0x00010620
        /*110c*/ 	.word	0x00000007
        /*1110*/ 	.word	0x00000000
        /*1114*/ 	.short	0x010a
        /*1116*/ 	.byte	0x3f
	.zero		1


	//   ....[57]....
        /*1118*/ 	.word	0x00010670
        /*111c*/ 	.word	0x00000009
        /*1120*/ 	.word	0x00000000
        /*1124*/ 	.short	0x010a
        /*1126*/ 	.byte	0x3f
	.zero		1


	//   ....[58]....
        /*1128*/ 	.word	0x000106c0
        /*112c*/ 	.word	0x00000006
        /*1130*/ 	.word	0x00000000
        /*1134*/ 	.short	0x010a
        /*1136*/ 	.byte	0x3f
	.zero		1


	//   ....[59]....
        /*1138*/ 	.word	0x00010710
        /*113c*/ 	.word	0x00000009
        /*1140*/ 	.word	0x00000000
        /*1144*/ 	.short	0x010a
        /*1146*/ 	.byte	0x3f
	.zero		1


	//   ....[60]....
        /*1148*/ 	.word	0x00010760
        /*114c*/ 	.word	0x00000006
        /*1150*/ 	.word	0x00000000
        /*1154*/ 	.short	0x010a
        /*1156*/ 	.byte	0x3f
	.zero		1


	//   ....[61]....
        /*1158*/ 	.word	0x000107b0
        /*115c*/ 	.word	0x00000009
        /*1160*/ 	.word	0x00000000
        /*1164*/ 	.short	0x010a
        /*1166*/ 	.byte	0x3f
	.zero		1


	//   ....[62]....
        /*1168*/ 	.word	0x00010800
        /*116c*/ 	.word	0x00000006
        /*1170*/ 	.word	0x00000000
        /*1174*/ 	.short	0x010a
        /*1176*/ 	.byte	0x3f
	.zero		1


	//   ....[63]....
        /*1178*/ 	.word	0x00010850
        /*117c*/ 	.word	0x00000009
        /*1180*/ 	.word	0x00000000
        /*1184*/ 	.short	0x010a
        /*1186*/ 	.byte	0x3f
	.zero		1


	//   ....[64]....
        /*1188*/ 	.word	0x000108a0
        /*118c*/ 	.word	0x00000006
        /*1190*/ 	.word	0x00000000
        /*1194*/ 	.short	0x010a
        /*1196*/ 	.byte	0x3f
	.zero		1


	//   ....[65]....
        /*1198*/ 	.word	0x000108f0
        /*119c*/ 	.word	0x00000009
        /*11a0*/ 	.word	0x00000000
        /*11a4*/ 	.short	0x010a
        /*11a6*/ 	.byte	0x3f
	.zero		1


	//----- nvinfo : EIATTR_NUM_MBARRIERS
	.align		4
.L_30:
        /*11a8*/ 	.byte	0x03, 0x38
        /*11aa*/ 	.short	0x001c


	//----- nvinfo : EIATTR_EXIT_INSTR_OFFSETS
	.align		4
        /*11ac*/ 	.byte	0x04, 0x1c
        /*11ae*/ 	.short	(.L_32 - .L_31)


	//   ....[0]....
.L_31:
        /*11b0*/ 	.word	0x000013c0


	//   ....[1]....
        /*11b4*/ 	.word	0x00001420


	//   ....[2]....
        /*11b8*/ 	.word	0x0000eea0


	//   ....[3]....
        /*11bc*/ 	.word	0x0000eed0


	//   ....[4]....
        /*11c0*/ 	.word	0x00010310


	//----- nvinfo : EIATTR_MAX_THREADS
	.align		4
.L_32:
        /*11c4*/ 	.byte	0x04, 0x05
        /*11c6*/ 	.short	(.L_34 - .L_33)
.L_33:
        /*11c8*/ 	.word	0x00000180
        /*11cc*/ 	.word	0x00000001
        /*11d0*/ 	.word	0x00000001


	//----- nvinfo : EIATTR_CRS_STACK_SIZE
	.align		4
.L_34:
        /*11d4*/ 	.byte	0x04, 0x1e
        /*11d6*/ 	.short	(.L_36 - .L_35)
.L_35:
        /*11d8*/ 	.word	0x00000000


	//----- nvinfo : EIATTR_CBANK_PARAM_SIZE
	.align		4
.L_36:
        /*11dc*/ 	.byte	0x03, 0x19
        /*11de*/ 	.short	0x0470


	//----- nvinfo : EIATTR_PARAM_CBANK
	.align		4
        /*11e0*/ 	.byte	0x04, 0x0a
        /*11e2*/ 	.short	(.L_38 - .L_37)
	.align		4
.L_37:
        /*11e4*/ 	.word	index@(.nv.constant0._ZN7cutlass13device_kernelINS_4gemm6kernel13GemmUniversalIN4cute5tupleIJiiiiEEENS1_10collective13CollectiveMmaINS1_37MainloopSm90TmaGmmaWarpSpecializedFP8ILi11ENS5_IJNS4_1CILi1EEESB_SB_EEENS1_32KernelTmaWarpSpecializedPingpongEEENS5_IJNSA_ILi64EEENSA_ILi256EEESF_EEENS_12float_e4m3_tENS5_IJlSB_lEEESI_SJ_NS4_8TiledMMAINS4_8MMA_AtomIJNS4_4SM904GMMA31MMA_64x256x32_F32E4M3E4M3_SS_TNILNSN_7ScaleInE1ELSP_1EEEEEENS4_6LayoutISC_NS5_IJNSA_ILi0EEEST_ST_EEEEENS5_IJNS4_10UnderscoreESW_SW_EEEEENS4_13SM90_TMA_LOADENS4_14ComposedLayoutINS4_7SwizzleILi2ELi4ELi3EEENS4_18smem_ptr_flag_bitsILi8EEENSS_INS5_IJNSA_ILi8EEESF_EEENS5_IJSF_SB_EEEEEEEvNS4_8identityESZ_S19_vS1A_EENS_8epilogue10collective6detail29Sm90TmaWarpSpecializedAdapterINS1D_15DefaultEpilogueISI_SJ_SJ_NS1C_6thread17LinearCombinationISI_Li1EffLNS1H_9ScaleType4KindE0ELNS_15FloatRoundStyleE2ESI_EENS1_15EpilogueDefaultEEEEEvvEEEEvNT_6ParamsE)
        /*11e8*/ 	.short	0x0210
        /*11ea*/ 	.short	0x0470


	//----- nvinfo : EIATTR_SW_WAR
	.align		4
.L_38:
        /*11ec*/ 	.byte	0x04, 0x36
        /*11ee*/ 	.short	(.L_40 - .L_39)
.L_39:
        /*11f0*/ 	.word	0x00000008
.L_40:


//--------------------- .nv.callgraph             --------------------------
	.section	.nv.callgraph,"",@"SHT_CUDA_CALLGRAPH"
	.align	4
	.sectionentsize	8
	.align		4
        /*0000*/ 	.word	0x00000000
	.align		4
        /*0004*/ 	.word	0xffffffff
	.align		4
        /*0008*/ 	.word	0x00000000
	.align		4
        /*000c*/ 	.word	0xfffffffe
	.align		4
        /*0010*/ 	.word	0x00000000
	.align		4
        /*0014*/ 	.word	0xfffffffd
	.align		4
        /*0018*/ 	.word	0x00000000
	.align		4
        /*001c*/ 	.word	0xfffffffc


//--------------------- .nv.constant4             --------------------------
	.section	.nv.constant4,"a",@progbits
	.align	8
	.align		8
.nv.constant4:
        /*0000*/ 	.dword	_ZN39_INTERNAL_e8780cf3_4_k_cu_bef35ab2_55004cuda3std3__45__cpo5beginE
	.align		8
        /*0008*/ 	.dword	_ZN39_INTERNAL_e8780cf3_4_k_cu_bef35ab2_55004cuda3std3__45__cpo3endE
	.align		8
        /*0010*/ 	.dword	_ZN39_INTERNAL_e8780cf3_4_k_cu_bef35ab2_55004cuda3std3__45__cpo6cbeginE
	.align		8
        /*0018*/ 	.dword	_ZN39_INTERNAL_e8780cf3_4_k_cu_bef35ab2_55004cuda3std3__45__cpo4cendE
	.align		8
        /*0020*/ 	.dword	_ZN39_INTERNAL_e8780cf3_4_k_cu_bef35ab2_55004cuda3std3__441_GLOBAL__N__e8780cf3_4_k_cu_bef35ab2_55006ignoreE
	.align		8
        /*0028*/ 	.dword	_ZN39_INTERNAL_e8780cf3_4_k_cu_bef35ab2_55004cuda3std3__419piecewise_constructE
	.align		8
        /*0030*/ 	.dword	_ZN39_INTERNAL_e8780cf3_4_k_cu_bef35ab2_55004cuda3std3__48in_placeE
	.align		8
        /*0038*/ 	.dword	_ZN39_INTERNAL_e8780cf3_4_k_cu_bef35ab2_55004cuda3std6ranges3__45__cpo4swapE
	.align		8
        /*0040*/ 	.dword	_ZN39_INTERNAL_e8780cf3_4_k_cu_bef35ab2_55004cuda3std6ranges3__45__cpo9iter_moveE
	.align		8
        /*0048*/ 	.dword	_ZN39_INTERNAL_e8780cf3_4_k_cu_bef35ab2_55004cute7productE
	.align		8
        /*0050*/ 	.dword	_ZN39_INTERNAL_e8780cf3_4_k_cu_bef35ab2_55004cute1_E


//--------------------- .text._ZN7cutlass13device_kernelINS_4gemm6kernel13GemmUniversalIN4cute5tupleIJiiiiEEENS1_10collective13CollectiveMmaINS1_37MainloopSm90TmaGmmaWarpSpecializedFP8ILi11ENS5_IJNS4_1CILi1EEESB_SB_EEENS1_32KernelTmaWarpSpecializedPingpongEEENS5_IJNSA_ILi64EEENSA_ILi256EEESF_EEENS_12float_e4m3_tENS5_IJlSB_lEEESI_SJ_NS4_8TiledMMAINS4_8MMA_AtomIJNS4_4SM904GMMA31MMA_64x256x32_F32E4M3E4M3_SS_TNILNSN_7ScaleInE1ELSP_1EEEEEENS4_6LayoutISC_NS5_IJNSA_ILi0EEEST_ST_EEEEENS5_IJNS4_10UnderscoreESW_SW_EEEEENS4_13SM90_TMA_LOADENS4_14ComposedLayoutINS4_7SwizzleILi2ELi4ELi3EEENS4_18smem_ptr_flag_bitsILi8EEENSS_INS5_IJNSA_ILi8EEESF_EEENS5_IJSF_SB_EEEEEEEvNS4_8identityESZ_S19_vS1A_EENS_8epilogue10collective6detail29Sm90TmaWarpSpecializedAdapterINS1D_15DefaultEpilogueISI_SJ_SJ_NS1C_6thread17LinearCombinationISI_Li1EffLNS1H_9ScaleType4KindE0ELNS_15FloatRoundStyleE2ESI_EENS1_15EpilogueDefaultEEEEEvvEEEEvNT_6ParamsE --------------------------
	.section	.text._ZN7cutlass13device_kernelINS_4gemm6kernel13GemmUniversalIN4cute5tupleIJiiiiEEENS1_10collective13CollectiveMmaINS1_37MainloopSm90TmaGmmaWarpSpecializedFP8ILi11ENS5_IJNS4_1CILi1EEESB_SB_EEENS1_32KernelTmaWarpSpecializedPingpongEEENS5_IJNSA_ILi64EEENSA_ILi256EEESF_EEENS_12float_e4m3_tENS5_IJlSB_lEEESI_SJ_NS4_8TiledMMAINS4_8MMA_AtomIJNS4_4SM904GMMA31MMA_64x256x32_F32E4M3E4M3_SS_TNILNSN_7ScaleInE1ELSP_1EEEEEENS4_6LayoutISC_NS5_IJNSA_ILi0EEEST_ST_EEEEENS5_IJNS4_10UnderscoreESW_SW_EEEEENS4_13SM90_TMA_LOADENS4_14ComposedLayoutINS4_7SwizzleILi2ELi4ELi3EEENS4_18smem_ptr_flag_bitsILi8EEENSS_INS5_IJNSA_ILi8EEESF_EEENS5_IJSF_SB_EEEEEEEvNS4_8identityESZ_S19_vS1A_EENS_8epilogue10collective6detail29Sm90TmaWarpSpecializedAdapterINS1D_15DefaultEpilogueISI_SJ_SJ_NS1C_6thread17LinearCombinationISI_Li1EffLNS1H_9ScaleType4KindE0ELNS_15FloatRoundStyleE2ESI_EENS1_15EpilogueDefaultEEEEEvvEEEEvNT_6ParamsE,"ax",@progbits
	.align	128
.text._ZN7cutlass13device_kernelINS_4gemm6kernel13GemmUniversalIN4cute5tupleIJiiiiEEENS1_10collective13CollectiveMmaINS1_37MainloopSm90TmaGmmaWarpSpecializedFP8ILi11ENS5_IJNS4_1CILi1EEESB_SB_EEENS1_32KernelTmaWarpSpecializedPingpongEEENS5_IJNSA_ILi64EEENSA_ILi256EEESF_EEENS_12float_e4m3_tENS5_IJlSB_lEEESI_SJ_NS4_8TiledMMAINS4_8MMA_AtomIJNS4_4SM904GMMA31MMA_64x256x32_F32E4M3E4M3_SS_TNILNSN_7ScaleInE1ELSP_1EEEEEENS4_6LayoutISC_NS5_IJNSA_ILi0EEEST_ST_EEEEENS5_IJNS4_10UnderscoreESW_SW_EEEEENS4_13SM90_TMA_LOADENS4_14ComposedLayoutINS4_7SwizzleILi2ELi4ELi3EEENS4_18smem_ptr_flag_bitsILi8EEENSS_INS5_IJNSA_ILi8EEESF_EEENS5_IJSF_SB_EEEEEEEvNS4_8identityESZ_S19_vS1A_EENS_8epilogue10collective6detail29Sm90TmaWarpSpecializedAdapterINS1D_15DefaultEpilogueISI_SJ_SJ_NS1C_6thread17LinearCombinationISI_Li1EffLNS1H_9ScaleType4KindE0ELNS_15FloatRoundStyleE2ESI_EENS1_15EpilogueDefaultEEEEEvvEEEEvNT_6ParamsE:
        .type           _ZN7cutlass13device_kernelINS_4gemm6kernel13GemmUniversalIN4cute5tupleIJiiiiEEENS1_10collective13CollectiveMmaINS1_37MainloopSm90TmaGmmaWarpSpecializedFP8ILi11ENS5_IJNS4_1CILi1EEESB_SB_EEENS1_32KernelTmaWarpSpecializedPingpongEEENS5_IJNSA_ILi64EEENSA_ILi256EEESF_EEENS_12float_e4m3_tENS5_IJlSB_lEEESI_SJ_NS4_8TiledMMAINS4_8MMA_AtomIJNS4_4SM904GMMA31MMA_64x256x32_F32E4M3E4M3_SS_TNILNSN_7ScaleInE1ELSP_1EEEEEENS4_6LayoutISC_NS5_IJNSA_ILi0EEEST_ST_EEEEENS5_IJNS4_10UnderscoreESW_SW_EEEEENS4_13SM90_TMA_LOADENS4_14ComposedLayoutINS4_7SwizzleILi2ELi4ELi3EEENS4_18smem_ptr_flag_bitsILi8EEENSS_INS5_IJNSA_ILi8EEESF_EEENS5_IJSF_SB_EEEEEEEvNS4_8identityESZ_S19_vS1A_EENS_8epilogue10collective6detail29Sm90TmaWarpSpecializedAdapterINS1D_15DefaultEpilogueISI_SJ_SJ_NS1C_6thread17LinearCombinationISI_Li1EffLNS1H_9ScaleType4KindE0ELNS_15FloatRoundStyleE2ESI_EENS1_15EpilogueDefaultEEEEEvvEEEEvNT_6ParamsE,@function
        .size           _ZN7cutlass13device_kernelINS_4gemm6kernel13GemmUniversalIN4cute5tupleIJiiiiEEENS1_10collective13CollectiveMmaINS1_37MainloopSm90TmaGmmaWarpSpecializedFP8ILi11ENS5_IJNS4_1CILi1EEESB_SB_EEENS1_32KernelTmaWarpSpecializedPingpongEEENS5_IJNSA_ILi64EEENSA_ILi256EEESF_EEENS_12float_e4m3_tENS5_IJlSB_lEEESI_SJ_NS4_8TiledMMAINS4_8MMA_AtomIJNS4_4SM904GMMA31MMA_64x256x32_F32E4M3E4M3_SS_TNILNSN_7ScaleInE1ELSP_1EEEEEENS4_6LayoutISC_NS5_IJNSA_ILi0EEEST_ST_EEEEENS5_IJNS4_10UnderscoreESW_SW_EEEEENS4_13SM90_TMA_LOADENS4_14ComposedLayoutINS4_7SwizzleILi2ELi4ELi3EEENS4_18smem_ptr_flag_bitsILi8EEENSS_INS5_IJNSA_ILi8EEESF_EEENS5_IJSF_SB_EEEEEEEvNS4_8identityESZ_S19_vS1A_EENS_8epilogue10collective6detail29Sm90TmaWarpSpecializedAdapterINS1D_15DefaultEpilogueISI_SJ_SJ_NS1C_6thread17LinearCombinationISI_Li1EffLNS1H_9ScaleType4KindE0ELNS_15FloatRoundStyleE2ESI_EENS1_15EpilogueDefaultEEEEEvvEEEEvNT_6ParamsE,(.L_x_347 - _ZN7cutlass13device_kernelINS_4gemm6kernel13GemmUniversalIN4cute5tupleIJiiiiEEENS1_10collective13CollectiveMmaINS1_37MainloopSm90TmaGmmaWarpSpecializedFP8ILi11ENS5_IJNS4_1CILi1EEESB_SB_EEENS1_32KernelTmaWarpSpecializedPingpongEEENS5_IJNSA_ILi64EEENSA_ILi256EEESF_EEENS_12float_e4m3_tENS5_IJlSB_lEEESI_SJ_NS4_8TiledMMAINS4_8MMA_AtomIJNS4_4SM904GMMA31MMA_64x256x32_F32E4M3E4M3_SS_TNILNSN_7ScaleInE1ELSP_1EEEEEENS4_6LayoutISC_NS5_IJNSA_ILi0EEEST_ST_EEEEENS5_IJNS4_10UnderscoreESW_SW_EEEEENS4_13SM90_TMA_LOADENS4_14ComposedLayoutINS4_7SwizzleILi2ELi4ELi3EEENS4_18smem_ptr_flag_bitsILi8EEENSS_INS5_IJNSA_ILi8EEESF_EEENS5_IJSF_SB_EEEEEEEvNS4_8identityESZ_S19_vS1A_EENS_8epilogue10collective6detail29Sm90TmaWarpSpecializedAdapterINS1D_15DefaultEpilogueISI_SJ_SJ_NS1C_6thread17LinearCombinationISI_Li1EffLNS1H_9ScaleType4KindE0ELNS_15FloatRoundStyleE2ESI_EENS1_15EpilogueDefaultEEEEEvvEEEEvNT_6ParamsE)
        .other          _ZN7cutlass13device_kernelINS_4gemm6kernel13GemmUniversalIN4cute5tupleIJiiiiEEENS1_10collective13CollectiveMmaINS1_37MainloopSm90TmaGmmaWarpSpecializedFP8ILi11ENS5_IJNS4_1CILi1EEESB_SB_EEENS1_32KernelTmaWarpSpecializedPingpongEEENS5_IJNSA_ILi64EEENSA_ILi256EEESF_EEENS_12float_e4m3_tENS5_IJlSB_lEEESI_SJ_NS4_8TiledMMAINS4_8MMA_AtomIJNS4_4SM904GMMA31MMA_64x256x32_F32E4M3E4M3_SS_TNILNSN_7ScaleInE1ELSP_1EEEEEENS4_6LayoutISC_NS5_IJNSA_ILi0EEEST_ST_EEEEENS5_IJNS4_10UnderscoreESW_SW_EEEEENS4_13SM90_TMA_LOADENS4_14ComposedLayoutINS4_7SwizzleILi2ELi4ELi3EEENS4_18smem_ptr_flag_bitsILi8EEENSS_INS5_IJNSA_ILi8EEESF_EEENS5_IJSF_SB_EEEEEEEvNS4_8identityESZ_S19_vS1A_EENS_8epilogue10collective6detail29Sm90TmaWarpSpecializedAdapterINS1D_15DefaultEpilogueISI_SJ_SJ_NS1C_6thread17LinearCombinationISI_Li1EffLNS1H_9ScaleType4KindE0ELNS_15FloatRoundStyleE2ESI_EENS1_15EpilogueDefaultEEEEEvvEEEEvNT_6ParamsE,@"STO_CUDA_ENTRY STV_DEFAULT"
_ZN7cutlass13device_kernelINS_4gemm6kernel13GemmUniversalIN4cute5tupleIJiiiiEEENS1_10collective13CollectiveMmaINS1_37MainloopSm90TmaGmmaWarpSpecializedFP8ILi11ENS5_IJNS4_1CILi1EEESB_SB_EEENS1_32KernelTmaWarpSpecializedPingpongEEENS5_IJNSA_ILi64EEENSA_ILi256EEESF_EEENS_12float_e4m3_tENS5_IJlSB_lEEESI_SJ_NS4_8TiledMMAINS4_8MMA_AtomIJNS4_4SM904GMMA31MMA_64x256x32_F32E4M3E4M3_SS_TNILNSN_7ScaleInE1ELSP_1EEEEEENS4_6LayoutISC_NS5_IJNSA_ILi0EEEST_ST_EEEEENS5_IJNS4_10UnderscoreESW_SW_EEEEENS4_13SM90_TMA_LOADENS4_14ComposedLayoutINS4_7SwizzleILi2ELi4ELi3EEENS4_18smem_ptr_flag_bitsILi8EEENSS_INS5_IJNSA_ILi8EEESF_EEENS5_IJSF_SB_EEEEEEEvNS4_8identityESZ_S19_vS1A_EENS_8epilogue10collective6detail29Sm90TmaWarpSpecializedAdapterINS1D_15DefaultEpilogueISI_SJ_SJ_NS1C_6thread17LinearCombinationISI_Li1EffLNS1H_9ScaleType4KindE0ELNS_15FloatRoundStyleE2ESI_EENS1_15EpilogueDefaultEEEEEvvEEEEvNT_6ParamsE:
[----:B------:R-:W0:Y:S02]  /*0000*/  LDC R1, c[0x0][0x28] ;  /* 0x00000a00ff017b82 */ /* 0x000e240000000800 */
[----:B0-----:R-:W-:Y:S01]  /*0010*/  VIADD R1, R1, 0xfffffef0 ;  /* 0xfffffef001017836 */ /* 0x001fe20000000000 */
[----:B------:R-:W0:Y:S01]  /*0020*/  S2R R2, SR_TID.X ;  /* 0x0000000000027919 */ /* 0x000e220000002100 */
[----:B------:R-:W-:Y:S01]  /*0030*/  ELECT P0, URZ, PT ;  /* 0x00000000003f782f */ /* 0x000fe20003800000 */
[----:B------:R-:W-:Y:S01]  /*0040*/  BSSY B0, `(.L_x_0) ;  /* 0x0000014000007945 */ /* 0x000fe20003800000 */
[----:B0-----:R-:W-:-:S05]  /*0050*/  SHF.R.U32.HI R0, RZ, 0x5, R2 ;  /* 0x00000005ff007819 */ /* 0x001fca0000011602 */
[----:B------:R-:W0:Y:S02]  /*0060*/  SHFL.IDX PT, R3, R0, RZ, 0x1f ;  /* 0x00001fff00037589 */ /* 0x000e2400000e0000 */
[----:B0-----:R-:W-:Y:S02]  /*0070*/  R2UR UR6, R3 ;  /* 0x00000000030672ca */ /* 0x001fe400000e0000 */
[----:B------:R-:W-:-:S05]  /*0080*/  SHF.R.U32.HI R3, RZ, 0x7, R2 ;  /* 0x00000007ff037819 */ /* 0x000fca0000011602 */
[----:B------:R0:W1:Y:S06]  /*0090*/  SHFL.IDX PT, R4, R3, RZ, 0x1f ;  /* 0x00001fff03047589 */ /* 0x00006c00000e0000 */
[----:B------:R-:W-:Y:S02]  /*00a0*/  USHF.R.S32.HI UR4, URZ, 0x1f, UR6 ;  /* 0x0000001f3f047899 */ /* 0x000fe40008011406 */
[----:B------:R-:W-:Y:S02]  /*00b0*/  ISETP.NE.OR P0, PT, RZ, UR6, !P0 ;  /* 0x00000006ff007c0c */ /* 0x000fe4000c705670 */
[----:B------:R-:W-:-:S04]  /*00c0*/  ULEA.HI UR4, UR4, UR6, URZ, 0x2 ;  /* 0x0000000604047291 */ /* 0x000fc8000f8f103f */
[----:B------:R-:W-:-:S04]  /*00d0*/  ULOP3.LUT UR4, UR4, 0xfffffffc, URZ, 0xc0, !UPT ;  /* 0xfffffffc04047892 */ /* 0x000fc8000f8ec03f */
[----:B------:R-:W-:-:S03]  /*00e0*/  UIADD3 UR6, UR6, -UR4, URZ ;  /* 0x8000000406067290 */ /* 0x000fc6000fffe03f */
[----:B0-----:R-:W-:Y:S09]  /*00f0*/  @P0 BRA `(.L_x_1) ;  /* 0x0000000000200947 */ /* 0x001ff20003800000 */
[----:B------:R-:W-:Y:S02]  /*0100*/  ULDC.64 UR4, c[0x0][0x198] ;  /* 0x0000660000047ab9 */ /* 0x000fe40000000a00 */
[----:B------:R-:W-:Y:S02]  /*0110*/  UIADD3 UR8, UP0, UR4, 0xf0, URZ ;  /* 0x000000f004087890 */ /* 0x000fe4000ff1e03f */
[----:B------:R-:W-:Y:S02]  /*0120*/  UIADD3 UR4, UP1, UR4, 0x1f0, URZ ;  /* 0x000001f004047890 */ /* 0x000fe4000ff3e03f */
[----:B------:R-:W-:Y:S02]  /*0130*/  UIADD3.X UR9, URZ, UR5, URZ, UP0, !UPT ;  /* 0x000000053f097290 */ /* 0x000fe400087fe43f */
[----:B------:R-:W-:-:S07]  /*0140*/  UIADD3.X UR5, URZ, UR5, URZ, UP1, !UPT ;  /* 0x000000053f057290 */ /* 0x000fce0008ffe43f */
[----:B------:R0:W-:Y:S02]  /*0150*/  UTMACCTL.PF [UR8] ;  /* 0x00000000080079b9 */ /* 0x0001e40008040000 */
[----:B------:R0:W-:Y:S02]  /*0160*/  UTMACCTL.PF [UR4] ;  /* 0x00000000040079b9 */ /* 0x0001e40008040000 */
[----:B0-----:R-:W-:Y:S01]  /*0170*/  NOP ;  /* 0x0000000000007918 */ /* 0x001fe20000000000 */
.L_x_1:
[----:B------:R-:W-:Y:S05]  /*0180*/  BSYNC B0 ;  /* 0x0000000000007941 */ /* 0x000fea0003800000 */
.L_x_0:
[----:B------:R-:W0:Y:S01]  /*0190*/  SHFL.IDX PT, R5, R0, RZ, 0x1f ;  /* 0x00001fff00057589 */ /* 0x000e2200000e0000 */
[----:B-1----:R-:W-:Y:S01]  /*01a0*/  R2UR UR14, R4 ;  /* 0x00000000040e72ca */ /* 0x002fe200000e0000 */
[----:B------:R-:W-:-:S04]  /*01b0*/  UISETP.NE.AND UP0, UPT, UR6, 0x3, UPT ;  /* 0x000000030600788c */ /* 0x000fc8000bf05270 */
[----:B------:R-:W-:-:S08]  /*01c0*/  UISETP.EQ.OR UP0, UPT, UR6, URZ, !UP0 ;  /* 0x0000003f0600728c */ /* 0x000fd0000c702670 */
[----:B------:R-:W-:Y:S02]  /*01d0*/  UIADD3 UR12, UR14, -0x1, URZ ;  /* 0xffffffff0e0c7890 */ /* 0x000fe4000fffe03f */
[----:B------:R-:W-:Y:S02]  /*01e0*/  UISETP.EQ.AND UP0, UPT, UR14, URZ, UP0 ;  /* 0x0000003f0e00728c */ /* 0x000fe40008702270 */
[----:B------:R-:W-:Y:S02]  /*01f0*/  UISETP.GE.U32.AND UP1, UPT, UR12, 0x2, UPT ;  /* 0x000000020c00788c */ /* 0x000fe4000bf26070 */
[----:B------:R-:W-:Y:S01]  /*0200*/  USEL UR13, URZ, 0x1, !UP0 ;  /* 0x000000013f0d7887 */ /* 0x000fe2000c000000 */
[----:B0-----:R-:W-:-:S03]  /*0210*/  ISETP.NE.AND P0, PT, R5, RZ, PT ;  /* 0x000000ff0500720c */ /* 0x001fc60003f05270 */
[----:B------:R-:W-:-:S10]  /*0220*/  USEL UR13, UR13, 0x2, UP1 ;  /* 0x000000020d0d7887 */ /* 0x000fd40008800000 */
[----:B------:R-:W-:Y:S05]  /*0230*/  @P0 BRA `(.L_x_2) ;  /* 0x00000000009c0947 */ /* 0x000fea0003800000 */
[----:B------:R-:W-:Y:S01]  /*0240*/  ELECT P0, URZ, PT ;  /* 0x00000000003f782f */ /* 0x000fe20003800000 */
[----:B------:R-:W-:-:S12]  /*0250*/  BSSY B0, `(.L_x_2) ;  /* 0x0000025000007945 */ /* 0x000fd80003800000 */
[----:B------:R-:W-:Y:S05]  /*0260*/  @!P0 BRA `(.L_x_3) ;  /* 0x00000000008c8947 */ /* 0x000fea0003800000 */
[----:B------:R-:W0:Y:S01]  /*0270*/  S2UR UR7, SR_CgaCtaId ;  /* 0x00000000000779c3 */ /* 0x000e220000008800 */
[----:B------:R-:W-:Y:S01]  /*0280*/  UMOV UR4, 0x400 ;  /* 0x0000040000047882 */ /* 0x000fe20000000000 */
[----:B------:R-:W-:Y:S01]  /*0290*/  UMOV UR5, 0x1 ;  /* 0x0000000100057882 */ /* 0x000fe20000000000 */
[----:B------:R-:W-:Y:S02]  /*02a0*/  UMOV UR8, 0x80 ;  /* 0x0000008000087882 */ /* 0x000fe40000000000 */
[----:B------:R-:W-:-:S04]  /*02b0*/  UIADD3 UR8, -UR8, 0x100000, URZ ;  /* 0x0010000008087890 */ /* 0x000fc8000fffe13f */
[----:B------:R-:W-:Y:S02]  /*02c0*/  USHF.L.U32 UR9, UR8, 0xb, URZ ;  /* 0x0000000b08097899 */ /* 0x000fe4000800063f */
[----:B------:R-:W-:Y:S02]  /*02d0*/  USHF.L.U32 UR8, UR8, 0x1, URZ ;  /* 0x0000000108087899 */ /* 0x000fe4000800063f */
[----:B0-----:R-:W-:Y:S02]  /*02e0*/  ULEA UR7, UR7, UR4, 0x18 ;  /* 0x0000000407077291 */ /* 0x001fe4000f8ec03f */
[----:B------:R-:W-:-:S04]  /*02f0*/  UIADD3 UR4, -UR5, 0x100000, URZ ;  /* 0x0010000005047890 */ /* 0x000fc8000fffe13f */
[----:B------:R-:W-:Y:S02]  /*0300*/  USHF.L.U32 UR5, UR4, 0xb, URZ ;  /* 0x0000000b04057899 */ /* 0x000fe4000800063f */
[----:B------:R-:W-:Y:S01]  /*0310*/  USHF.L.U32 UR4, UR4, 0x1, URZ ;  /* 0x0000000104047899 */ /* 0x000fe2000800063f */
[----:B------:R-:W0:Y:S11]  /*0320*/  FENCE.VIEW.ASYNC.S ;  /* 0x00000000000073c6 */ /* 0x000e360000000000 */
[----:B0-----:R0:W1:Y:S01]  /*0330*/  SYNCS.EXCH.64 URZ, [UR7], UR4 ;  /* 0x00000004073f75b2 */ /* 0x0010620008000100 */
[----:B------:R0:W2:Y:S01]  /*0340*/  SYNCS.EXCH.64 URZ, [UR7+0x58], UR8 ;  /* 0x00005808073f75b2 */ /* 0x0000a20008000100 */
[----:B------:R0:W3:Y:S01]  /*0350*/  SYNCS.EXCH.64 URZ, [UR7+0x8], UR4 ;  /* 0x00000804073f75b2 */ /* 0x0000e20008000100 */
[----:B------:R0:W4:Y:S01]  /*0360*/  SYNCS.EXCH.64 URZ, [UR7+0x60], UR8 ;  /* 0x00006008073f75b2 */ /* 0x0001220008000100 */
[----:B------:R0:W0:Y:S01]  /*0370*/  SYNCS.EXCH.64 URZ, [UR7+0x10], UR4 ;  /* 0x00001004073f75b2 */ /* 0x0000220008000100 */
        /* <DEDUP_REMOVED lines=17> */
[----:B------:R-:W-:Y:S01]  /*0490*/  NOP ;  /* 0x0000000000007918 */ /* 0x000fe20000000000 */
.L_x_3:
[----:B0-----:R-:W-:Y:S05]  /*04a0*/  BSYNC B0 ;  /* 0x0000000000007941 */ /* 0x001fea0003800000 */
.L_x_2:
[----:B------:R-:W0:Y:S01]  /*04b0*/  SHFL.IDX PT, R5, R0, RZ, 0x1f ;  /* 0x00001fff00057589 */ /* 0x000e2200000e0000 */
[----:B------:R-:W-:Y:S01]  /*04c0*/  ELECT P0, URZ, PT ;  /* 0x00000000003f782f */ /* 0x000fe20003800000 */
[----:B------:R-:W-:Y:S01]  /*04d0*/  NOP ;  /* 0x0000000000007918 */ /* 0x000fe20000000000 */
[----:B------:R-:W-:Y:S01]  /*04e0*/  ELECT P1, URZ, PT ;  /* 0x00000000003f782f */ /* 0x000fe20003820000 */
[----:B------:R-:W5:Y:S01]  /*04f0*/  SHFL.IDX PT, R4, R0, RZ, 0x1f ;  /* 0x00001fff00047589 */ /* 0x000f6200000e0000 */
[----:B------:R-:W-:Y:S01]  /*0500*/  UMOV UR4, 0x20 ;  /* 0x0000002000047882 */ /* 0x000fe20000000000 */
[----:B------:R-:W-:Y:S01]  /*0510*/  UMOV UR9, 0x80 ;  /* 0x0000008000097882 */ /* 0x000fe20000000000 */
[----:B------:R-:W-:Y:S01]  /*0520*/  NOP ;  /* 0x0000000000007918 */ /* 0x000fe20000000000 */
[----:B------:R1:W2:Y:S01]  /*0530*/  SHFL.IDX PT, R0, R3, RZ, 0x1f ;  /* 0x00001fff03007589 */ /* 0x0002a200000e0000 */
[----:B------:R-:W-:Y:S01]  /*0540*/  ULDC.64 UR22, c[0x0][0x208] ;  /* 0x0000820000167ab9 */ /* 0x000fe20000000a00 */
[----:B-1----:R-:W-:-:S04]  /*0550*/  SHF.R.S32.HI R3, RZ, 0x1f, R2 ;  /* 0x0000001fff037819 */ /* 0x002fc80000011402 */
[----:B------:R-:W-:Y:S02]  /*0560*/  LEA.HI R3, R3, R2, RZ, 0x7 ;  /* 0x0000000203037211 */ /* 0x000fe400078f38ff */
[----:B0-----:R-:W-:Y:S02]  /*0570*/  ISETP.NE.OR P0, PT, R5, RZ, !P0 ;  /* 0x000000ff0500720c */ /* 0x001fe40004705670 */
[----:B------:R-:W-:Y:S02]  /*0580*/  LOP3.LUT R3, R3, 0xffffff80, RZ, 0xc0, !PT ;  /* 0xffffff8003037812 */ /* 0x000fe400078ec0ff */
[----:B-----5:R-:W-:-:S03]  /*0590*/  ISETP.NE.OR P1, PT, R4, RZ, !P1 ;  /* 0x000000ff0400720c */ /* 0x020fc60004f25670 */
[----:B------:R-:W-:Y:S01]  /*05a0*/  IMAD.IADD R3, R2, 0x1, -R3 ;  /* 0x0000000102037824 */ /* 0x000fe200078e0a03 */
[----:B--2---:R-:W-:-:S05]  /*05b0*/  R2UR UR17, R0 ;  /* 0x00000000001172ca */ /* 0x004fca00000e0000 */
[----:B------:R-:W-:-:S04]  /*05c0*/  VOTEU.ALL UP0, P0 ;  /* 0x00000000003f7886 */ /* 0x000fc80000000000 */
[----:B------:R-:W-:Y:S01]  /*05d0*/  VOTEU.ALL UP1, P1 ;  /* 0x00000000003f7886 */ /* 0x000fe20000820000 */
[----:B------:R-:W0:Y:S01]  /*05e0*/  @!UP0 S2UR UR8, SR_CgaCtaId ;  /* 0x00000000000889c3 */ /* 0x000e220000008800 */
[----:B------:R-:W-:Y:S01]  /*05f0*/  @!UP0 UMOV UR7, 0x400 ;  /* 0x0000040000078882 */ /* 0x000fe20000000000 */
[----:B------:R-:W-:-:S04]  /*0600*/  @!UP0 UIADD3 UR4, -UR4, 0x100000, URZ ;  /* 0x0010000004048890 */ /* 0x000fc8000fffe13f */
[----:B------:R-:W-:Y:S02]  /*0610*/  @!UP0 USHF.L.U32 UR5, UR4, 0xb, URZ ;  /* 0x0000000b04058899 */ /* 0x000fe4000800063f */
[----:B------:R-:W-:Y:S01]  /*0620*/  @!UP0 USHF.L.U32 UR4, UR4, 0x1, URZ ;  /* 0x0000000104048899 */ /* 0x000fe2000800063f */
[----:B------:R-:W-:Y:S01]  /*0630*/  @!UP1 UMOV UR10, 0x400 ;  /* 0x00000400000a9882 */ /* 0x000fe20000000000 */
[----:B------:R-:W-:Y:S01]  /*0640*/  VOTEU.ALL UP2, P1 ;  /* 0x00000000003f7886 */ /* 0x000fe20000840000 */
[----:B------:R-:W-:Y:S01]  /*0650*/  VOTEU.ALL UP3, P1 ;  /* 0x00000000003f7886 */ /* 0x000fe20000860000 */
[----:B------:R-:W-:Y:S01]  /*0660*/  VOTEU.ALL UP4, P1 ;  /* 0x00000000003f7886 */ /* 0x000fe20000880000 */
[----:B------:R-:W1:Y:S01]  /*0670*/  @!UP1 S2UR UR11, SR_CgaCtaId ;  /* 0x00000000000b99c3 */ /* 0x000e620000008800 */
[----:B------:R-:W-:Y:S01]  /*0680*/  VOTEU.ALL UP5, P1 ;  /* 0x00000000003f7886 */ /* 0x000fe200008a0000 */
[----:B------:R-:W-:Y:S01]  /*0690*/  ISETP.NE.AND P1, PT, RZ, UR14, PT ;  /* 0x0000000eff007c0c */ /* 0x000fe2000bf25270 */
[----:B0-----:R-:W-:-:S02]  /*06a0*/  @!UP0 ULEA UR7, UR8, UR7, 0x18 ;  /* 0x0000000708078291 */ /* 0x001fc4000f8ec03f */
[----:B------:R-:W-:-:S04]  /*06b0*/  @!UP1 UIADD3 UR8, -UR9, 0x100000, URZ ;  /* 0x0010000009089890 */ /* 0x000fc8000fffe13f */
[----:B------:R-:W-:Y:S02]  /*06c0*/  @!UP1 USHF.L.U32 UR9, UR8, 0xb, URZ ;  /* 0x0000000b08099899 */ /* 0x000fe4000800063f */
[----:B------:R-:W-:Y:S01]  /*06d0*/  @!UP1 USHF.L.U32 UR8, UR8, 0x1, URZ ;  /* 0x0000000108089899 */ /* 0x000fe2000800063f */
[----:B------:R-:W-:Y:S01]  /*06e0*/  VOTEU.ALL UP0, P0 ;  /* 0x00000000003f7886 */ /* 0x000fe20000000000 */
[----:B-1----:R-:W-:Y:S01]  /*06f0*/  @!UP1 ULEA UR10, UR11, UR10, 0x18 ;  /* 0x0000000a0b0a9291 */ /* 0x002fe2000f8ec03f */
[----:B------:R-:W-:Y:S01]  /*0700*/  VOTEU.ALL UP1, P0 ;  /* 0x00000000003f7886 */ /* 0x000fe20000020000 */
[----:B------:R-:W0:Y:S02]  /*0710*/  FENCE.VIEW.ASYNC.S ;  /* 0x00000000000073c6 */ /* 0x000e240000000000 */
[----:B0-----:R-:W3:Y:S02]  /*0720*/  @!UP0 SYNCS.EXCH.64 URZ, [UR7+0xe0], UR4 ;  /* 0x0000e004073f85b2 */ /* 0x001ee40008000100 */
[----:B------:R0:W3:Y:S01]  /*0730*/  @!UP1 SYNCS.EXCH.64 URZ, [UR7+0xe8], UR4 ;  /* 0x0000e804073f95b2 */ /* 0x0000e20008000100 */
[----:B------:R-:W-:Y:S01]  /*0740*/  NOP ;  /* 0x0000000000007918 */ /* 0x000fe20000000000 */
[----:B0-----:R-:W-:-:S02]  /*0750*/  ULDC.64 UR4, c[0x0][0x598] ;  /* 0x0001660000047ab9 */ /* 0x001fc40000000a00 */
[----:B------:R-:W-:Y:S02]  /*0760*/  ISETP.NE.U32.AND P0, PT, RZ, UR4, PT ;  /* 0x00000004ff007c0c */ /* 0x000fe4000bf05070 */
[----:B------:R0:W3:Y:S02]  /*0770*/  @!UP2 SYNCS.EXCH.64 URZ, [UR10+0xc0], UR8 ;  /* 0x0000c0080a3fa5b2 */ /* 0x0000e40008000100 */
[----:B------:R-:W-:Y:S01]  /*0780*/  ISETP.NE.AND.EX P0, PT, RZ, UR5, PT, P0 ;  /* 0x00000005ff007c0c */ /* 0x000fe2000bf05300 */
[----:B------:R0:W3:Y:S01]  /*0790*/  @!UP3 SYNCS.EXCH.64 URZ, [UR10+0xc8], UR8 ;  /* 0x0000c8080a3fb5b2 */ /* 0x0000e20008000100 */
[----:B------:R0:W3:Y:S01]  /*07a0*/  @!UP4 SYNCS.EXCH.64 URZ, [UR10+0xd0], UR8 ;  /* 0x0000d0080a3fc5b2 */ /* 0x0000e20008000100 */
[----:B------:R0:W3:Y:S01]  /*07b0*/  @!UP5 SYNCS.EXCH.64 URZ, [UR10+0xd8], UR8 ;  /* 0x0000d8080a3fd5b2 */ /* 0x0000e20008000100 */
[----:B------:R-:W-:Y:S01]  /*07c0*/  NOP ;  /* 0x0000000000007918 */ /* 0x000fe20000000000 */
[----:B---34-:R-:W-:Y:S08]  /*07d0*/  BAR.SYNC.DEFER_BLOCKING 0x0 ;  /* 0x0000000000007b1d */ /* 0x018ff00000010000 */
[----:B0-----:R-:W-:Y:S05]  /*07e0*/  @!P0 BRA `(.L_x_4) ;  /* 0x0000000000208947 */ /* 0x001fea0003800000 */
[----:B------:R-:W0:Y:S02]  /*07f0*/  LDC.64 R4, c[0x0][0x598] ;  /* 0x00016600ff047b82 */ /* 0x000e240000000a00 */
[----:B0-----:R-:W2:Y:S02]  /*0800*/  LDG.E.64 R4, desc[UR22][R4.64] ;  /* 0x0000001604047981 */ /* 0x001ea4000c1e1b00 */
[----:B--2---:R-:W-:-:S04]  /*0810*/  ISETP.NE.U32.AND P0, PT, R4, RZ, PT ;  /* 0x000000ff0400720c */ /* 0x004fc80003f05070 */
[----:B------:R-:W-:-:S13]  /*0820*/  ISETP.NE.AND.EX P0, PT, R5, RZ, PT, P0 ;  /* 0x000000ff0500720c */ /* 0x000fda0003f05300 */
[----:B------:R-:W-:Y:S05]  /*0830*/  @!P0 BRA `(.L_x_4) ;  /* 0x00000000000c8947 */ /* 0x000fea0003800000 */
[----:B------:R-:W2:Y:S02]  /*0840*/  LD.E R4, desc[UR22][R4.64] ;  /* 0x0000001604047980 */ /* 0x000ea4000c101900 */
[----:B--2---:R-:W-:Y:S01]  /*0850*/  R2UR UR24, R4 ;  /* 0x00000000041872ca */ /* 0x004fe200000e0000 */
[----:B------:R-:W-:-:S14]  /*0860*/  BRA `(.L_x_5) ;  /* 0x0000000000247947 */ /* 0x000fdc0003800000 */
.L_x_4:
[----:B------:R-:W-:Y:S02]  /*0870*/  ULDC.64 UR4, c[0x0][0x588] ;  /* 0x0001620000047ab9 */ /* 0x000fe40000000a00 */
[----:B------:R-:W-:-:S04]  /*0880*/  ISETP.NE.U32.AND P0, PT, RZ, UR4, PT ;  /* 0x00000004ff007c0c */ /* 0x000fc8000bf05070 */
[----:B------:R-:W-:-:S13]  /*0890*/  ISETP.NE.AND.EX P0, PT, RZ, UR5, PT, P0 ;  /* 0x00000005ff007c0c */ /* 0x000fda000bf05300 */
[----:B------:R-:W-:Y:S05]  /*08a0*/  @!P0 BRA `(.L_x_6) ;  /* 0x0000000000108947 */ /* 0x000fea0003800000 */
[----:B------:R-:W0:Y:S02]  /*08b0*/  LDC.64 R4, c[0x0][0x588] ;  /* 0x00016200ff047b82 */ /* 0x000e240000000a00 */
[----:B0-----:R-:W2:Y:S02]  /*08c0*/  LDG.E R4, desc[UR22][R4.64] ;  /* 0x0000001604047981 */ /* 0x001ea4000c1e1900 */
[----:B--2---:R-:W-:Y:S01]  /*08d0*/  R2UR UR24, R4 ;  /* 0x00000000041872ca */ /* 0x004fe200000e0000 */
[----:B------:R-:W-:-:S14]  /*08e0*/  BRA `(.L_x_5) ;  /* 0x0000000000047947 */ /* 0x000fdc0003800000 */
.L_x_6:
[----:B------:R-:W-:-:S05]  /*08f0*/  ULDC UR24, c[0x0][0x580] ;  /* 0x0001600000187ab9 */ /* 0x000fca0000000800 */
.L_x_5:
[----:B------:R-:W-:Y:S02]  /*0900*/  ULDC.64 UR4, c[0x0][0x5a0] ;  /* 0x0001680000047ab9 */ /* 0x000fe40000000a00 */
[----:B------:R-:W-:-:S04]  /*0910*/  ISETP.NE.U32.AND P0, PT, RZ, UR4, PT ;  /* 0x00000004ff007c0c */ /* 0x000fc8000bf05070 */
[----:B------:R-:W-:-:S13]  /*0920*/  ISETP.NE.AND.EX P0, PT, RZ, UR5, PT, P0 ;  /* 0x00000005ff007c0c */ /* 0x000fda000bf05300 */
[----:B------:R-:W-:Y:S05]  /*0930*/  @!P0 BRA `(.L_x_7) ;  /* 0x0000000000208947 */ /* 0x000fea0003800000 */
        /* <DEDUP_REMOVED lines=8> */
.L_x_7:
        /* <DEDUP_REMOVED lines=8> */
.L_x_9:
[----:B------:R-:W-:-:S05]  /*0a40*/  ULDC UR25, c[0x0][0x584] ;  /* 0x0001610000197ab9 */ /* 0x000fca0000000800 */
.L_x_8:
[----:B------:R-:W0:Y:S01]  /*0a50*/  LDC R0, c[0x0][0x65c] ;  /* 0x00019700ff007b82 */ /* 0x000e220000000800 */
[----:B------:R-:W1:Y:S01]  /*0a60*/  S2R R12, SR_CTAID.Y ;  /* 0x00000000000c7919 */ /* 0x000e620000002600 */
[----:B------:R-:W-:Y:S01]  /*0a70*/  IMAD.MOV.U32 R5, RZ, RZ, RZ ;  /* 0x000000ffff057224 */ /* 0x000fe200078e00ff */
[----:B------:R-:W-:Y:S01]  /*0a80*/  UISETP.NE.AND UP0, UPT, UR14, 0x2, UPT ;  /* 0x000000020e00788c */ /* 0x000fe2000bf05270 */
[----:B------:R-:W2:Y:S01]  /*0a90*/  S2R R4, SR_CTAID.X ;  /* 0x0000000000047919 */ /* 0x000ea20000002500 */
[----:B------:R-:W-:Y:S01]  /*0aa0*/  ULDC UR7, c[0x0][0x28c] ;  /* 0x0000a30000077ab9 */ /* 0x000fe20000000800 */
[----:B------:R-:W-:Y:S01]  /*0ab0*/  UMOV UR5, URZ ;  /* 0x0000003f00057c82 */ /* 0x000fe20008000000 */
[----:B------:R-:W-:Y:S02]  /*0ac0*/  UIADD3 UR7, UR7, 0x3f, URZ ;  /* 0x0000003f07077890 */ /* 0x000fe4000fffe03f */
[----:B------:R-:W-:Y:S01]  /*0ad0*/  PLOP3.LUT P0, PT, PT, PT, UP0, 0x80, 0x0 ;  /* 0x000000000000781c */ /* 0x000fe20003f0f008 */
[----:B------:R-:W-:Y:S01]  /*0ae0*/  UMOV UR4, URZ ;  /* 0x0000003f00047c82 */ /* 0x000fe20008000000 */
[----:B------:R-:W-:Y:S01]  /*0af0*/  ULDC.64 UR18, c[0x0][0x650] ;  /* 0x0001940000127ab9 */ /* 0x000fe20000000a00 */
[----:B------:R-:W-:-:S04]  /*0b00*/  USHF.R.S32.HI UR10, URZ, 0x1f, UR7 ;  /* 0x0000001f3f0a7899 */ /* 0x000fc80008011407 */
[----:B------:R-:W-:-:S04]  /*0b10*/  ULEA.HI UR10, UR10, UR7, URZ, 0x6 ;  /* 0x000000070a0a7291 */ /* 0x000fc8000f8f303f */
[----:B------:R-:W-:Y:S01]  /*0b20*/  USHF.R.S32.HI UR14, URZ, 0x6, UR10 ;  /* 0x000000063f0e7899 */ /* 0x000fe2000801140a */
[----:B0-----:R-:W-:-:S13]  /*0b30*/  ISETP.NE.AND P2, PT, R0, 0x1, PT ;  /* 0x000000010000780c */ /* 0x001fda0003f45270 */
[----:B------:R-:W2:Y:S01]  /*0b40*/  @P2 LDC R9, c[0x0][0x10] ;  /* 0x00000400ff092b82 */ /* 0x000ea20000000800 */
[----:B-1----:R-:W-:Y:S02]  /*0b50*/  @P2 IMAD.MOV.U32 R6, RZ, RZ, R12 ;  /* 0x000000ffff062224 */ /* 0x002fe400078e000c */
[----:B------:R-:W-:-:S05]  /*0b60*/  @P2 IMAD.MOV.U32 R7, RZ, RZ, RZ ;  /* 0x000000ffff072224 */ /* 0x000fca00078e00ff */
[----:B------:R-:W0:Y:S01]  /*0b70*/  @!P2 LDC R11, c[0x0][0xc] ;  /* 0x00000300ff0bab82 */ /* 0x000e220000000800 */
[----:B------:R-:W-:Y:S01]  /*0b80*/  ULDC UR8, c[0x0][0xc] ;  /* 0x0000030000087ab9 */ /* 0x000fe20000000800 */
[----:B------:R-:W-:Y:S01]  /*0b90*/  ULDC UR9, c[0x0][0x10] ;  /* 0x0000040000097ab9 */ /* 0x000fe20000000800 */
[----:B------:R-:W-:Y:S01]  /*0ba0*/  ULDC UR7, c[0x0][0x14] ;  /* 0x0000050000077ab9 */ /* 0x000fe20000000800 */
[----:B------:R-:W-:-:S04]  /*0bb0*/  UIMAD.WIDE.U32 UR8, UR8, UR9, URZ ;  /* 0x00000009080872a5 */ /* 0x000fc8000f8e003f */
[----:B------:R-:W-:Y:S02]  /*0bc0*/  UIMAD.WIDE.U32 UR20, UR8, UR7, URZ ;  /* 0x00000007081472a5 */ /* 0x000fe4000f8e003f */
[----:B------:R-:W-:-:S04]  /*0bd0*/  UIMAD UR15, UR9, UR7, URZ ;  /* 0x00000007090f72a4 */ /* 0x000fc8000f8e023f */
[----:B------:R-:W-:Y:S01]  /*0be0*/  UIADD3 UR15, UR21, UR15, URZ ;  /* 0x0000000f150f7290 */ /* 0x000fe2000fffe03f */
[----:B--2---:R-:W-:-:S04]  /*0bf0*/  @P2 IMAD.WIDE.U32 R8, R4, R9, R6 ;  /* 0x0000000904082225 */ /* 0x004fc800078e0006 */
[----:B------:R-:W-:Y:S02]  /*0c00*/  @P2 IMAD.MOV.U32 R13, RZ, RZ, R8 ;  /* 0x000000ffff0d2224 */ /* 0x000fe400078e0008 */
[----:B0-----:R-:W-:-:S04]  /*0c10*/  @!P2 IMAD.WIDE.U32 R6, R11, R12, R4 ;  /* 0x0000000c0b06a225 */ /* 0x001fc800078e0004 */
[----:B------:R-:W-:Y:S02]  /*0c20*/  @P2 IMAD.MOV.U32 R11, RZ, RZ, RZ ;  /* 0x000000ffff0b2224 */ /* 0x000fe400078e00ff */
[----:B------:R-:W-:Y:S02]  /*0c30*/  @!P2 IMAD.MOV.U32 R13, RZ, RZ, R6 ;  /* 0x000000ffff0da224 */ /* 0x000fe400078e0006 */
[----:B------:R-:W-:Y:S02]  /*0c40*/  @P2 IMAD.IADD R10, R9, 0x1, R11 ;  /* 0x00000001090a2824 */ /* 0x000fe400078e020b */
[----:B------:R-:W-:Y:S01]  /*0c50*/  @!P2 IMAD.MOV.U32 R10, RZ, RZ, R7 ;  /* 0x000000ffff0aa224 */ /* 0x000fe200078e0007 */
[----:B------:R0:W-:Y:S01]  /*0c60*/  STL [R1+0x80], R13 ;  /* 0x0000800d01007387 */ /* 0x0001e20000100800 */
[----:B------:R-:W-:Y:S02]  /*0c70*/  IMAD.MOV.U32 R18, RZ, RZ, R13 ;  /* 0x000000ffff127224 */ /* 0x000fe400078e000d */
[----:B------:R-:W-:Y:S01]  /*0c80*/  IMAD.MOV.U32 R19, RZ, RZ, R10 ;  /* 0x000000ffff137224 */ /* 0x000fe200078e000a */
[----:B------:R0:W-:Y:S01]  /*0c90*/  STL [R1+0x7c], R10 ;  /* 0x00007c0a01007387 */ /* 0x0001e20000100800 */
[----:B------:R-:W-:Y:S05]  /*0ca0*/  @P0 BRA `(.L_x_10) ;  /* 0x0000000000280947 */ /* 0x000fea0003800000 */
[----:B------:R-:W-:Y:S01]  /*0cb0*/  IADD3 R18, P0, R18, UR20, RZ ;  /* 0x0000001412127c10 */ /* 0x000fe2000ff1e0ff */
[----:B------:R-:W-:Y:S02]  /*0cc0*/  UISETP.GE.U32.AND UP0, UPT, UR14, 0xb, UPT ;  /* 0x0000000b0e00788c */ /* 0x000fe4000bf06070 */
[----:B------:R-:W-:Y:S01]  /*0cd0*/  UIMAD.WIDE.U32 UR4, UR14, -0x45d1745d, URZ ;  /* 0xba2e8ba30e0478a5 */ /* 0x000fe2000f8e003f */
[----:B------:R-:W-:Y:S01]  /*0ce0*/  IADD3.X R19, R19, UR15, RZ, P0, !PT ;  /* 0x0000000f13137c10 */ /* 0x000fe200087fe4ff */
[----:B------:R1:W-:Y:S02]  /*0cf0*/  STL [R1+0x80], R18 ;  /* 0x0000801201007387 */ /* 0x0003e40000100800 */
[----:B------:R-:W-:Y:S02]  /*0d00*/  USHF.R.U32.HI UR5, URZ, 0x3, UR5 ;  /* 0x000000033f057899 */ /* 0x000fe40008011605 */
[----:B------:R1:W-:Y:S01]  /*0d10*/  STL [R1+0x7c], R19 ;  /* 0x00007c1301007387 */ /* 0x0003e20000100800 */
[----:B------:R-:W-:-:S02]  /*0d20*/  UMOV UR4, URZ ;  /* 0x0000003f00047c82 */ /* 0x000fc40008000000 */
[----:B------:R-:W-:Y:S02]  /*0d30*/  @UP0 ULOP3.LUT UR4, UR5, 0x1, URZ, 0xc0, !UPT ;  /* 0x0000000105040892 */ /* 0x000fe4000f8ec03f */
[----:B------:R-:W-:-:S12]  /*0d40*/  UIMAD UR5, UR5, -0xb, UR14 ;  /* 0xfffffff5050578a4 */ /* 0x000fd8000f8e020e */
.L_x_10:
[----:B------:R-:W-:Y:S01]  /*0d50*/  IMAD.MOV.U32 R8, RZ, RZ, -0x1 ;  /* 0xffffffffff087424 */ /* 0x000fe200078e00ff */
[----:B------:R-:W-:Y:S01]  /*0d60*/  ISETP.GE.U32.AND P0, PT, R18, UR18, PT ;  /* 0x0000001212007c0c */ /* 0x000fe2000bf06070 */
[----:B------:R-:W-:Y:S01]  /*0d70*/  IMAD.MOV.U32 R6, RZ, RZ, -0x1 ;  /* 0xffffffffff067424 */ /* 0x000fe200078e00ff */
[----:B------:R-:W-:Y:S01]  /*0d80*/  PRMT R0, RZ, 0x7610, R0 ;  /* 0x00007610ff007816 */ /* 0x000fe20000000000 */
[----:B------:R-:W-:Y:S01]  /*0d90*/  IMAD.MOV.U32 R7, RZ, RZ, -0x1 ;  /* 0xffffffffff077424 */ /* 0x000fe200078e00ff */
[----:B------:R2:W-:Y:S01]  /*0da0*/  STL [R1+0x84], R8 ;  /* 0x0000840801007387 */ /* 0x0005e20000100800 */
[----:B------:R-:W-:-:S03]  /*0db0*/  ISETP.GE.U32.AND.EX P0, PT, R19, UR19, PT, P0 ;  /* 0x0000001313007c0c */ /* 0x000fc6000bf06100 */
[----:B------:R2:W-:Y:S04]  /*0dc0*/  STL [R1+0x78], R6 ;  /* 0x0000780601007387 */ /* 0x0005e80000100800 */
[----:B------:R2:W-:Y:S06]  /*0dd0*/  STL [R1+0x88], R7 ;  /* 0x0000880701007387 */ /* 0x0005ec0000100800 */
[----:B------:R-:W-:Y:S05]  /*0de0*/  @P0 BRA `(.L_x_11) ;  /* 0x0000000400680947 */ /* 0x000fea0003800000 */
[----:B------:R-:W3:Y:S01]  /*0df0*/  LDC.64 R14, c[0x0][0x628] ;  /* 0x00018a00ff0e7b82 */ /* 0x000ee20000000a00 */
[----:B--2---:R-:W-:Y:S02]  /*0e00*/  IMAD.MOV.U32 R6, RZ, RZ, R18 ;  /* 0x000000ffff067224 */ /* 0x004fe400078e0012 */
[----:B------:R-:W-:-:S05]  /*0e10*/  IMAD.MOV.U32 R7, RZ, RZ, R19 ;  /* 0x000000ffff077224 */ /* 0x000fca00078e0013 */
[----:B------:R-:W2:Y:S08]  /*0e20*/  LDC R0, c[0x0][0x630] ;  /* 0x00018c00ff007b82 */ /* 0x000eb00000000800 */
[----:B------:R-:W4:Y:S01]  /*0e30*/  LDC.64 R16, c[0x0][0x620] ;  /* 0x00018800ff107b82 */ /* 0x000f220000000a00 */
[----:B---3--:R-:W-:-:S04]  /*0e40*/  ISETP.NE.U32.AND P0, PT, R14, RZ, PT ;  /* 0x000000ff0e00720c */ /* 0x008fc80003f05070 */
[----:B------:R-:W-:-:S13]  /*0e50*/  ISETP.NE.AND.EX P0, PT, R15, RZ, PT, P0 ;  /* 0x000000ff0f00720c */ /* 0x000fda0003f05300 */
[----:B--2-4-:R-:W-:Y:S05]  /*0e60*/  @!P0 BRA `(.L_x_12) ;  /* 0x0000000000288947 */ /* 0x014fea0003800000 */
[----:B------:R-:W2:Y:S02]  /*0e70*/  LDC R11, c[0x0][0x634] ;  /* 0x00018d00ff0b7b82 */ /* 0x000ea40000000800 */
[----:B--2---:R-:W-:-:S05]  /*0e80*/  IADD3 R11, P0, R18, R11, RZ ;  /* 0x0000000b120b7210 */ /* 0x004fca0007f1e0ff */
[----:B0-----:R-:W-:-:S04]  /*0e90*/  IMAD.X R13, RZ, RZ, R19, P0 ;  /* 0x000000ffff0d7224 */ /* 0x001fc800000e0613 */
[----:B------:R-:W-:-:S04]  /*0ea0*/  IMAD.WIDE.U32 R6, R13, R14, RZ ;  /* 0x0000000e0d067225 */ /* 0x000fc800078e00ff */
[----:B------:R-:W-:-:S04]  /*0eb0*/  IMAD.WIDE.U32 R8, P0, R11, R15, R6 ;  /* 0x0000000f0b087225 */ /* 0x000fc80007800006 */
[----:B------:R-:W-:-:S04]  /*0ec0*/  IMAD.WIDE.U32 R6, R11, R14, RZ ;  /* 0x0000000e0b067225 */ /* 0x000fc800078e00ff */
[----:B------:R-:W-:Y:S01]  /*0ed0*/  IMAD.X R11, RZ, RZ, RZ, P0 ;  /* 0x000000ffff0b7224 */ /* 0x000fe200000e06ff */
[----:B------:R-:W-:Y:S01]  /*0ee0*/  IADD3 RZ, P0, R7, R8, RZ ;  /* 0x0000000807ff7210 */ /* 0x000fe20007f1e0ff */
[----:B------:R-:W-:-:S04]  /*0ef0*/  IMAD.MOV.U32 R10, RZ, RZ, R9 ;  /* 0x000000ffff0a7224 */ /* 0x000fc800078e0009 */
[----:B------:R-:W-:-:S08]  /*0f00*/  IMAD.WIDE.U32.X R6, R13, R15, R10, P0 ;  /* 0x0000000f0d067225 */ /* 0x000fd000000e040a */
.L_x_12:
[-CC-:B------:R-:W-:Y:S01]  /*0f10*/  SHF.R.U64 R25, R6, R0.reuse, R7.reuse ;  /* 0x0000000006197219 */ /* 0x180fe20000001207 */
[----:B0-----:R-:W0:Y:S01]  /*0f20*/  LDC R10, c[0x0][0x618] ;  /* 0x00018600ff0a7b82 */ /* 0x001e220000000800 */
[----:B------:R-:W-:Y:S01]  /*0f30*/  SHF.R.U32.HI R5, RZ, R0, R7 ;  /* 0x00000000ff057219 */ /* 0x000fe20000011607 */
[----:B------:R-:W-:Y:S01]  /*0f40*/  IMAD.MOV.U32 R6, RZ, RZ, R18 ;  /* 0x000000ffff067224 */ /* 0x000fe200078e0012 */
[----:B------:R-:W-:Y:S01]  /*0f50*/  IADD3 R9, P0, RZ, -R25, RZ ;  /* 0x80000019ff097210 */ /* 0x000fe20007f1e0ff */
[----:B------:R-:W-:Y:S01]  /*0f60*/  IMAD.MOV.U32 R7, RZ, RZ, R19 ;  /* 0x000000ffff077224 */ /* 0x000fe200078e0013 */
[----:B------:R-:W-:Y:S01]  /*0f70*/  I2FP.F32.U32 R0, R4 ;  /* 0x0000000400007245 */ /* 0x000fe20000201000 */
[----:B------:R-:W-:Y:S02]  /*0f80*/  ULDC UR7, c[0x0][0x150] ;  /* 0x0000540000077ab9 */ /* 0x000fe40000000800 */
[----:B------:R-:W2:Y:S01]  /*0f90*/  LDC.64 R22, c[0x0][0x640] ;  /* 0x00019000ff167b82 */ /* 0x000ea20000000a00 */
[----:B------:R-:W-:-:S02]  /*0fa0*/  IMAD.X R11, RZ, RZ, ~R5, P0 ;  /* 0x000000ffff0b7224 */ /* 0x000fc400000e0e05 */
[----:B------:R-:W-:Y:S01]  /*0fb0*/  FMUL R0, R0, UR7 ;  /* 0x0000000700007c20 */ /* 0x000fe20008400000 */
[----:B------:R-:W-:Y:S01]  /*0fc0*/  IMAD.WIDE.U32 R6, R9, R16, R6 ;  /* 0x0000001009067225 */ /* 0x000fe200078e0006 */
[----:B------:R-:W-:-:S03]  /*0fd0*/  ULDC UR7, c[0x0][0x154] ;  /* 0x0000550000077ab9 */ /* 0x000fc60000000800 */
[----:B------:R-:W-:Y:S01]  /*0fe0*/  IMAD R8, R11, R16, RZ ;  /* 0x000000100b087224 */ /* 0x000fe200078e02ff */
[----:B------:R-:W3:Y:S01]  /*0ff0*/  LDC R5, c[0x0][0x144] ;  /* 0x00005100ff057b82 */ /* 0x000ee20000000800 */
[----:B------:R-:W4:Y:S02]  /*1000*/  F2I.U32.TRUNC.NTZ R0, R0 ;  /* 0x0000000000007305 */ /* 0x000f24000020f000 */
[----:B------:R-:W-:-:S04]  /*1010*/  IMAD R9, R9, R17, R8 ;  /* 0x0000001109097224 */ /* 0x000fc800078e0208 */
[----:B------:R-:W-:Y:S01]  /*1020*/  IMAD.IADD R7, R7, 0x1, R9 ;  /* 0x0000000107077824 */ /* 0x000fe200078e0209 */
[----:B------:R-:W5:Y:S01]  /*1030*/  LDC R16, c[0x0][0x608] ;  /* 0x00018200ff107b82 */ /* 0x000f620000000800 */
[----:B------:R-:W-:-:S03]  /*1040*/  IMAD.MOV.U32 R9, RZ, RZ, -0x1 ;  /* 0xffffffffff097424 */ /* 0x000fc600078e00ff */
[--C-:B0-----:R-:W-:Y:S02]  /*1050*/  SHF.R.U64 R14, R6, R10, R7.reuse ;  /* 0x0000000a060e7219 */ /* 0x101fe40000001207 */
[----:B------:R-:W-:Y:S02]  /*1060*/  I2FP.F32.U32 R6, R12 ;  /* 0x0000000c00067245 */ /* 0x000fe40000201000 */
[----:B------:R-:W0:Y:S01]  /*1070*/  LDC R20, c[0x0][0x658] ;  /* 0x00019600ff147b82 */ /* 0x000e220000000800 */
[----:B--2---:R-:W-:Y:S01]  /*1080*/  ISETP.NE.U32.AND P0, PT, R22, RZ, PT ;  /* 0x000000ff1600720c */ /* 0x004fe20003f05070 */
[----:B----4-:R-:W-:Y:S02]  /*1090*/  IMAD.MOV R8, RZ, RZ, -R0 ;  /* 0x000000ffff087224 */ /* 0x010fe400078e0a00 */
[----:B------:R-:W-:Y:S01]  /*10a0*/  FMUL R6, R6, UR7 ;  /* 0x0000000706067c20 */ /* 0x000fe20008400000 */
[----:B------:R-:W-:Y:S02]  /*10b0*/  SHF.R.U32.HI R7, RZ, R10, R7 ;  /* 0x0000000aff077219 */ /* 0x000fe40000011607 */
[----:B------:R-:W-:Y:S01]  /*10c0*/  ISETP.NE.AND.EX P0, PT, R23, RZ, PT, P0 ;  /* 0x000000ff1700720c */ /* 0x000fe20003f05300 */
[----:B------:R2:W4:Y:S01]  /*10d0*/  F2I.U32.TRUNC.NTZ R13, R6 ;  /* 0x00000006000d7305 */ /* 0x000522000020f000 */
[----:B------:R-:W2:Y:S01]  /*10e0*/  LDC R15, c[0x0][0x148] ;  /* 0x00005200ff0f7b82 */ /* 0x000ea20000000800 */
[----:B---3--:R-:W-:-:S07]  /*10f0*/  IMAD R0, R5, R8, R4 ;  /* 0x0000000805007224 */ /* 0x008fce00078e0204 */
[----:B-1----:R-:W1:Y:S01]  /*1100*/  LDC R18, c[0x0][0x600] ;  /* 0x00018000ff127b82 */ /* 0x002e620000000800 */
[-CC-:B-----5:R-:W-:Y:S02]  /*1110*/  SHF.R.U64 R26, R14, R16.reuse, R7.reuse ;  /* 0x000000100e1a7219 */ /* 0x1a0fe40000001207 */
[----:B------:R-:W-:Y:S01]  /*1120*/  SHF.R.U32.HI R5, RZ, R16, R7 ;  /* 0x00000010ff057219 */ /* 0x000fe20000011607 */
[----:B------:R-:W-:-:S04]  /*1130*/  IMAD.MOV.U32 R7, RZ, RZ, 0x1 ;  /* 0x00000001ff077424 */ /* 0x000fc800078e00ff */
[----:B------:R-:W3:Y:S01]  /*1140*/  LDC R19, c[0x0][0x648] ;  /* 0x00019200ff137b82 */ /* 0x000ee20000000800 */
[-C--:B0-----:R-:W-:Y:S02]  /*1150*/  SHF.L.U32 R4, R9, R20.reuse, RZ ;  /* 0x0000001409047219 */ /* 0x081fe400000006ff */
[--C-:B------:R-:W-:Y:S02]  /*1160*/  SHF.R.U64 R16, R26, R20, R5.reuse ;  /* 0x000000141a107219 */ /* 0x100fe40000001205 */
[----:B------:R-:W-:Y:S02]  /*1170*/  LOP3.LUT R11, RZ, R4, RZ, 0x33, !PT ;  /* 0x00000004ff0b7212 */ /* 0x000fe400078e33ff */
[-C--:B------:R-:W-:Y:S01]  /*1180*/  SHF.R.U32.HI R5, RZ, R20.reuse, R5 ;  /* 0x00000014ff057219 */ /* 0x080fe20000011605 */
[----:B------:R-:W0:Y:S01]  /*1190*/  LDC R21, c[0x0][0x638] ;  /* 0x00018e00ff157b82 */ /* 0x000e220000000800 */
[----:B------:R-:W-:Y:S01]  /*11a0*/  SHF.L.U32 R10, R7, R20, RZ ;  /* 0x00000014070a7219 */ /* 0x000fe200000006ff */
[----:B------:R-:W-:-:S06]  /*11b0*/  IMAD.MOV.U32 R4, RZ, RZ, R16 ;  /* 0x000000ffff047224 */ /* 0x000fcc00078e0010 */
[----:B------:R-:W0:Y:S01]  /*11c0*/  LDC R24, c[0x0][0x610] ;  /* 0x00018400ff187b82 */ /* 0x000e220000000800 */
[----:B--2-4-:R-:W-:Y:S05]  /*11d0*/  @!P0 BRA `(.L_x_13) ;  /* 0x0000000000288947 */ /* 0x014fea0003800000 */
[----:B------:R-:W2:Y:S02]  /*11e0*/  LDC R9, c[0x0][0x64c] ;  /* 0x00019300ff097b82 */ /* 0x000ea40000000800 */
[----:B--2---:R-:W-:-:S05]  /*11f0*/  IADD3 R9, P0, R16, R9, RZ ;  /* 0x0000000910097210 */ /* 0x004fca0007f1e0ff */
[----:B------:R-:W-:-:S04]  /*1200*/  IMAD.X R17, RZ, RZ, R5, P0 ;  /* 0x000000ffff117224 */ /* 0x000fc800000e0605 */
[----:B------:R-:W-:-:S04]  /*1210*/  IMAD.WIDE.U32 R4, R17, R22, RZ ;  /* 0x0000001611047225 */ /* 0x000fc800078e00ff */
[----:B------:R-:W-:-:S04]  /*1220*/  IMAD.WIDE.U32 R6, P0, R9, R23, R4 ;  /* 0x0000001709067225 */ /* 0x000fc80007800004 */
[----:B------:R-:W-:-:S04]  /*1230*/  IMAD.WIDE.U32 R4, R9, R22, RZ ;  /* 0x0000001609047225 */ /* 0x000fc800078e00ff */
[----:B------:R-:W-:Y:S01]  /*1240*/  IMAD.X R9, RZ, RZ, RZ, P0 ;  /* 0x000000ffff097224 */ /* 0x000fe200000e06ff */
[----:B------:R-:W-:Y:S01]  /*1250*/  IADD3 RZ, P0, R5, R6, RZ ;  /* 0x0000000605ff7210 */ /* 0x000fe20007f1e0ff */
[----:B------:R-:W-:-:S04]  /*1260*/  IMAD.MOV.U32 R8, RZ, RZ, R7 ;  /* 0x000000ffff087224 */ /* 0x000fc800078e0007 */
[----:B------:R-:W-:-:S08]  /*1270*/  IMAD.WIDE.U32.X R4, R17, R23, R8, P0 ;  /* 0x0000001711047225 */ /* 0x000fd000000e0408 */
.L_x_13:
[----:B---3--:R-:W-:Y:S01]  /*1280*/  SHF.R.U64 R4, R4, R19, R5 ;  /* 0x0000001304047219 */ /* 0x008fe20000001205 */
[----:B-1----:R-:W-:Y:S01]  /*1290*/  VIADD R5, R18, 0xffffffff ;  /* 0xffffffff12057836 */ /* 0x002fe20000000000 */
[----:B------:R-:W-:Y:S01]  /*12a0*/  LOP3.LUT R11, R26, R11, RZ, 0xc0, !PT ;  /* 0x0000000b1a0b7212 */ /* 0x000fe200078ec0ff */
[----:B------:R-:W-:Y:S02]  /*12b0*/  IMAD.MOV R13, RZ, RZ, -R13 ;  /* 0x000000ffff0d7224 */ /* 0x000fe400078e0a0d */
[----:B------:R-:W-:Y:S01]  /*12c0*/  IMAD.MOV R6, RZ, RZ, -R4 ;  /* 0x000000ffff067224 */ /* 0x000fe200078e0a04 */
[----:B------:R-:W-:Y:S01]  /*12d0*/  LOP3.LUT R14, R14, R5, RZ, 0xc0, !PT ;  /* 0x000000050e0e7212 */ /* 0x000fe200078ec0ff */
[----:B------:R-:W-:Y:S02]  /*12e0*/  @P2 IMAD R0, R15, R13, R12 ;  /* 0x0000000d0f002224 */ /* 0x000fe400078e020c */
[----:B------:R-:W-:Y:S02]  /*12f0*/  IMAD R11, R10, R4, R11 ;  /* 0x000000040a0b7224 */ /* 0x000fe400078e020b */
[----:B0-----:R-:W-:-:S02]  /*1300*/  IMAD R5, R6, R21, R16 ;  /* 0x0000001506057224 */ /* 0x001fc400078e0210 */
[----:B------:R-:W-:Y:S02]  /*1310*/  IMAD R4, R11, R24, R0 ;  /* 0x000000180b047224 */ /* 0x000fe400078e0200 */
[----:B------:R-:W-:Y:S02]  /*1320*/  IMAD R5, R5, R18, R14 ;  /* 0x0000001205057224 */ /* 0x000fe400078e020e */
[----:B------:R-:W-:-:S03]  /*1330*/  IMAD.MOV.U32 R0, RZ, RZ, 0x1 ;  /* 0x00000001ff007424 */ /* 0x000fc600078e00ff */
[----:B------:R-:W-:Y:S02]  /*1340*/  SEL R6, R5, R4, !P2 ;  /* 0x0000000405067207 */ /* 0x000fe40005000000 */
[----:B------:R-:W-:-:S03]  /*1350*/  SEL R4, R4, R5, !P2 ;  /* 0x0000000504047207 */ /* 0x000fc60005000000 */
[----:B------:R3:W-:Y:S04]  /*1360*/  STL [R1+0x88], R6 ;  /* 0x0000880601007387 */ /* 0x0007e80000100800 */
[----:B------:R3:W-:Y:S04]  /*1370*/  STL [R1+0x78], R25 ;  /* 0x0000781901007387 */ /* 0x0007e80000100800 */
[----:B------:R3:W-:Y:S02]  /*1380*/  STL [R1+0x84], R4 ;  /* 0x0000840401007387 */ /* 0x0007e40000100800 */
.L_x_11:
[----:B------:R-:W-:Y:S05]  /*1390*/  @!P1 BRA `(.L_x_14) ;  /* 0x000000d800c49947 */ /* 0x000fea0003800000 */
[----:B------:R-:W-:-:S06]  /*13a0*/  UISETP.GT.U32.AND UP0, UPT, UR12, 0x1, UPT ;  /* 0x000000010c00788c */ /* 0x000fcc000bf04070 */
[----:B------:R-:W-:-:S13]  /*13b0*/  PLOP3.LUT P0, PT, PT, PT, UP0, 0x80, 0x0 ;  /* 0x000000000000781c */ /* 0x000fda0003f0f008 */
[----:B------:R-:W-:Y:S05]  /*13c0*/  @P0 EXIT ;  /* 0x000000000000094d */ /* 0x000fea0003800000 */
.L_x_15:
[----:B------:R-:W-:-:S08]  /*13d0*/  NOP ;  /* 0x0000000000007918 */ /* 0x000fd00000000000 */
[----:B------:R-:W4:Y:S02]  /*13e0*/  USETMAXREG.TRY_ALLOC.CTAPOOL UP0, 0xe8 ;  /* 0x000000e8000079c8 */ /* 0x000f240008000600 */
[----:B----4-:R-:W-:-:S13]  /*13f0*/  PLOP3.LUT P0, PT, PT, PT, UP0, 0x80, 0x0 ;  /* 0x000000000000781c */ /* 0x010fda0003f0f008 */
[----:B------:R-:W-:Y:S05]  /*1400*/  @!P0 BRA `(.L_x_15) ;  /* 0xfffffffc00f08947 */ /* 0x000fea000383ffff */
[----:B------:R-:W-:-:S13]  /*1410*/  LOP3.LUT P0, RZ, R0, 0xff, RZ, 0xc0, !PT ;  /* 0x000000ff00ff7812 */ /* 0x000fda000780c0ff */
[----:B------:R-:W-:Y:S05]  /*1420*/  @!P0 EXIT ;  /* 0x000000000000894d */ /* 0x000fea0003800000 */
[----:B------:R-:W4:Y:S01]  /*1430*/  S2UR UR6, SR_CgaCtaId ;  /* 0x00000000000679c3 */ /* 0x000f220000008800 */
[----:B------:R-:W-:Y:S01]  /*1440*/  SHF.R.S32.HI R0, RZ, 0x1f, R3 ;  /* 0x0000001fff007819 */ /* 0x000fe20000011403 */
[----:B------:R-:W-:Y:S01]  /*1450*/  UIADD3 UR7, UR17, -0x1, URZ ;  /* 0xffffffff11077890 */ /* 0x000fe2000fffe03f */
[----:B------:R-:W-:Y:S02]  /*1460*/  UMOV UR12, 0x400 ;  /* 0x00000400000c7882 */ /* 0x000fe40000000000 */
[CC--:B------:R-:W-:Y:S01]  /*1470*/  LEA.HI R2, R0.reuse, R3.reuse, RZ, 0x2 ;  /* 0x0000000300027211 */ /* 0x0c0fe200078f10ff */
[----:B------:R-:W-:Y:S01]  /*1480*/  UISETP.LT.AND UP0, UPT, UR14, 0x1, UPT ;  /* 0x000000010e00788c */ /* 0x000fe2000bf01270 */
[----:B------:R-:W-:Y:S01]  /*1490*/  LEA.HI R0, R0, R3, RZ, 0x5 ;  /* 0x0000000300007211 */ /* 0x000fe200078f28ff */
[----:B------:R-:W-:Y:S01]  /*14a0*/  ULOP3.LUT UR26, UR13, 0x1, URZ, 0xfc, !UPT ;  /* 0x000000010d1a7892 */ /* 0x000fe2000f8efc3f */
[--C-:B---3--:R-:W-:Y:S01]  /*14b0*/  SHF.R.S32.HI R4, RZ, 0x2, R2.reuse ;  /* 0x00000002ff047819 */ /* 0x108fe20000011402 */
[----:B------:R-:W-:Y:S01]  /*14c0*/  USEL UR16, UR14, 0x1, UP0 ;  /* 0x000000010e107887 */ /* 0x000fe20008000000 */
[----:B------:R-:W-:Y:S01]  /*14d0*/  SHF.R.S32.HI R5, RZ, 0x1f, R2 ;  /* 0x0000001fff057819 */ /* 0x000fe20000011402 */
[----:B------:R-:W-:-:S02]  /*14e0*/  UISETP.NE.AND UP0, UPT, UR7, URZ, UPT ;  /* 0x0000003f0700728c */ /* 0x000fc4000bf05270 */
[----:B------:R-:W-:Y:S01]  /*14f0*/  USHF.L.U32 UR27, UR14, 0x1, URZ ;  /* 0x000000010e1b7899 */ /* 0x000fe2000800063f */
[----:B------:R-:W-:Y:S01]  /*1500*/  LEA.HI R5, R5, R4, RZ, 0x3 ;  /* 0x0000000405057211 */ /* 0x000fe200078f18ff */
[----:B------:R-:W-:Y:S02]  /*1510*/  UIADD3 UR16, -UR16, UR14, URZ ;  /* 0x0000000e10107290 */ /* 0x000fe4000fffe13f */
[----:B------:R-:W-:Y:S01]  /*1520*/  USEL UR29, URZ, 0x1, UP0 ;  /* 0x000000013f1d7887 */ /* 0x000fe20008000000 */
[----:B------:R-:W-:Y:S01]  /*1530*/  LOP3.LUT R5, R5, 0xfffffff8, RZ, 0xc0, !PT ;  /* 0xfffffff805057812 */ /* 0x000fe200078ec0ff */
[----:B----4-:R-:W-:-:S04]  /*1540*/  ULEA UR12, UR6, UR12, 0x18 ;  /* 0x0000000c060c7291 */ /* 0x010fc8000f8ec03f */
[----:B------:R-:W-:Y:S01]  /*1550*/  IMAD.IADD R2, R4, 0x1, -R5 ;  /* 0x0000000104027824 */ /* 0x000fe200078e0a05 */
[----:B------:R-:W-:Y:S01]  /*1560*/  USHF.L.U32 UR6, UR7, 0x3, URZ ;  /* 0x0000000307067899 */ /* 0x000fe2000800063f */
[----:B------:R-:W-:Y:S01]  /*1570*/  SHF.R.S32.HI R5, RZ, 0x5, R0 ;  /* 0x00000005ff057819 */ /* 0x000fe20000011400 */
[----:B------:R-:W-:Y:S02]  /*1580*/  UIADD3 UR28, UR12, 0xc0, URZ ;  /* 0x000000c00c1c7890 */ /* 0x000fe4000fffe03f */
[----:B------:R-:W-:Y:S01]  /*1590*/  ULOP3.LUT UR6, UR6, 0x8, URZ, 0xc0, !UPT ;  /* 0x0000000806067892 */ /* 0x000fe2000f8ec03f */
[--C-:B------:R-:W-:Y:S01]  /*15a0*/  SHF.R.S32.HI R3, RZ, 0x1f, R2.reuse ;  /* 0x0000001fff037819 */ /* 0x100fe20000011402 */
[C-C-:B------:R-:W-:Y:S01]  /*15b0*/  IMAD R0, R5.reuse, -0x10, -R2.reuse ;  /* 0xfffffff005007824 */ /* 0x140fe200078e0a02 */
[----:B------:R-:W-:Y:S02]  /*15c0*/  ULEA UR17, UR17, UR28, 0x3 ;  /* 0x0000001c11117291 */ /* 0x000fe4000f8e183f */
[----:B------:R-:W-:Y:S01]  /*15d0*/  ULOP3.LUT UR30, UR6, 0x8, URZ, 0x3c, !UPT ;  /* 0x00000008061e7892 */ /* 0x000fe2000f8e3c3f */
[----:B------:R-:W-:Y:S01]  /*15e0*/  IMAD.WIDE R2, R5, 0x10, R2 ;  /* 0x0000001005027825 */ /* 0x000fe200078e0202 */
[----:B------:R-:W-:-:S03]  /*15f0*/  ULOP3.LUT UR18, UR6, 0x18, URZ, 0x3c, !UPT ;  /* 0x0000001806127892 */ /* 0x000fc6000f8e3c3f */
[----:B------:R-:W-:Y:S02]  /*1600*/  ULDC UR6, c[0x0][0x284] ;  /* 0x0000a10000067ab9 */ /* 0x000fe40000000800 */
[----:B------:R-:W-:-:S05]  /*1610*/  VIADD R0, R0, UR6 ;  /* 0x0000000600007c36 */ /* 0x000fca0008000000 */
[----:B------:R3:W-:Y:S04]  /*1620*/  STL [R1+0x8c], R0 ;  /* 0x00008c0001007387 */ /* 0x0007e80000100800 */
[----:B------:R3:W-:Y:S02]  /*1630*/  STL.64 [R1+0x90], R2 ;  /* 0x0000900201007387 */ /* 0x0007e40000100a00 */
.L_x_298:
[----:B---3--:R-:W-:Y:S01]  /*1640*/  IMAD.U32 R0, RZ, RZ, UR29 ;  /* 0x0000001dff007e24 */ /* 0x008fe2000f8e00ff */
[----:B0-2---:R-:W3:Y:S01]  /*1650*/  LDC R2, c[0x0][0x28c] ;  /* 0x0000a300ff027b82 */ /* 0x005ee20000000800 */
[----:B------:R-:W-:Y:S01]  /*1660*/  UMOV UR6, URZ ;  /* 0x0000003f00067c82 */ /* 0x000fe20008000000 */
[----:B------:R-:W-:Y:S02]  /*1670*/  UMOV UR19, UR5 ;  /* 0x0000000500137c82 */ /* 0x000fe40008000000 */
[----:B------:R-:W-:-:S04]  /*1680*/  SHF.L.U32 R0, R0, 0x1f, RZ ;  /* 0x0000001f00007819 */ /* 0x000fc800000006ff */
[----:B----4-:R-:W4:Y:S01]  /*1690*/  SYNCS.PHASECHK.TRANS64.TRYWAIT P0, [UR17+-0x8], R0 ;  /* 0xfffff800ff0075a7 */ /* 0x010f220008000151 */
[----:B---3--:R-:W-:Y:S01]  /*16a0*/  ISETP.GE.AND P1, PT, R2, 0x1, PT ;  /* 0x000000010200780c */ /* 0x008fe20003f26270 */
[----:B----4-:R-:W-:-:S12]  /*16b0*/  @!P0 BRA `(.L_x_16) ;  /* 0x000000ec00188947 */ /* 0x010fd80003800000 */
.L_x_327:
[----:B------:R4:W-:Y:S01]  /*16c0*/  STL [R1+0x74], RZ ;  /* 0x000074ff01007387 */ /* 0x0009e20000100800 */
[----:B------:R-:W-:Y:S01]  /*16d0*/  UMOV UR7, URZ ;  /* 0x0000003f00077c82 */ /* 0x000fe20008000000 */
[----:B------:R-:W-:Y:S01]  /*16e0*/  UMOV UR8, URZ ;  /* 0x0000003f00087c82 */ /* 0x000fe20008000000 */
[----:B---3--:R-:W-:Y:S01]  /*16f0*/  IMAD.MOV.U32 R0, RZ, RZ, RZ ;  /* 0x000000ffff007224 */ /* 0x008fe200078e00ff */
[----:B------:R4:W-:Y:S01]  /*1700*/  STL [R1+0x70], RZ ;  /* 0x000070ff01007387 */ /* 0x0009e20000100800 */
[----:B------:R-:W-:Y:S02]  /*1710*/  CS2R R2, SRZ ;  /* 0x0000000000027805 */ /* 0x000fe4000001ff00 */
[----:B------:R-:W-:Y:S02]  /*1720*/  CS2R R4, SRZ ;  /* 0x0000000000047805 */ /* 0x000fe4000001ff00 */
[----:B--2---:R-:W-:Y:S01]  /*1730*/  CS2R R6, SRZ ;  /* 0x0000000000067805 */ /* 0x004fe2000001ff00 */
[----:B------:R4:W-:Y:S01]  /*1740*/  STL [R1+0x6c], RZ ;  /* 0x00006cff01007387 */ /* 0x0009e20000100800 */
[----:B------:R-:W-:-:S02]  /*1750*/  CS2R R8, SRZ ;  /* 0x0000000000087805 */ /* 0x000fc4000001ff00 */
[----:B0-----:R-:W-:Y:S02]  /*1760*/  CS2R R10, SRZ ;  /* 0x00000000000a7805 */ /* 0x001fe4000001ff00 */
[----:B------:R-:W-:Y:S01]  /*1770*/  CS2R R12, SRZ ;  /* 0x00000000000c7805 */ /* 0x000fe2000001ff00 */
[----:B------:R4:W-:Y:S01]  /*1780*/  STL [R1+0x68], RZ ;  /* 0x000068ff01007387 */ /* 0x0009e20000100800 */
[----:B------:R-:W-:Y:S02]  /*1790*/  CS2R R14, SRZ ;  /* 0x00000000000e7805 */ /* 0x000fe4000001ff00 */
[----:B------:R-:W-:Y:S02]  /*17a0*/  CS2R R16, SRZ ;  /* 0x0000000000107805 */ /* 0x000fe4000001ff00 */
[----:B-1----:R-:W-:Y:S01]  /*17b0*/  CS2R R18, SRZ ;  /* 0x0000000000127805 */ /* 0x002fe2000001ff00 */
[----:B------:R4:W-:Y:S01]  /*17c0*/  STL [R1+0x64], RZ ;  /* 0x000064ff01007387 */ /* 0x0009e20000100800 */
[----:B------:R-:W-:-:S02]  /*17d0*/  CS2R R20, SRZ ;  /* 0x0000000000147805 */ /* 0x000fc4000001ff00 */
[----:B------:R-:W-:Y:S02]  /*17e0*/  CS2R R22, SRZ ;  /* 0x0000000000167805 */ /* 0x000fe4000001ff00 */
[----:B------:R-:W-:Y:S01]  /*17f0*/  CS2R R152, SRZ ;  /* 0x0000000000987805 */ /* 0x000fe2000001ff00 */
[----:B------:R4:W-:Y:S01]  /*1800*/  STL [R1+0x60], RZ ;  /* 0x000060ff01007387 */ /* 0x0009e20000100800 */
[----:B------:R-:W-:Y:S02]  /*1810*/  CS2R R154, SRZ ;  /* 0x00000000009a7805 */ /* 0x000fe4000001ff00 */
[----:B------:R-:W-:Y:S02]  /*1820*/  CS2R R156, SRZ ;  /* 0x00000000009c7805 */ /* 0x000fe4000001ff00 */
[----:B------:R-:W-:Y:S01]  /*1830*/  CS2R R158, SRZ ;  /* 0x00000000009e7805 */ /* 0x000fe2000001ff00 */
        /* <DEDUP_REMOVED lines=45> */
[----:B------:R-:W-:Y:S01]  /*1b10*/  IMAD.MOV.U32 R226, RZ, RZ, RZ ;  /* 0x000000ffffe27224 */ /* 0x000fe200078e00ff */
[----:B------:R-:W-:Y:S01]  /*1b20*/  CS2R R24, SRZ ;  /* 0x0000000000187805 */ /* 0x000fe2000001ff00 */
[----:B------:R-:W-:Y:S01]  /*1b30*/  IMAD.U32 R227, RZ, RZ, UR4 ;  /* 0x00000004ffe37e24 */ /* 0x000fe2000f8e00ff */
[----:B------:R4:W-:Y:S01]  /*1b40*/  STL [R1+0x2c], RZ ;  /* 0x00002cff01007387 */ /* 0x0009e20000100800 */
[----:B------:R-:W-:Y:S02]  /*1b50*/  CS2R R26, SRZ ;  /* 0x00000000001a7805 */ /* 0x000fe4000001ff00 */
[----:B------:R-:W-:-:S02]  /*1b60*/  CS2R R28, SRZ ;  /* 0x00000000001c7805 */ /* 0x000fc4000001ff00 */
[----:B------:R-:W-:Y:S01]  /*1b70*/  CS2R R30, SRZ ;  /* 0x00000000001e7805 */ /* 0x000fe2000001ff00 */
[----:B------:R4:W-:Y:S01]  /*1b80*/  STL [R1+0x28], RZ ;  /* 0x000028ff01007387 */ /* 0x0009e20000100800 */
[----:B------:R-:W-:Y:S02]  /*1b90*/  CS2R R32, SRZ ;  /* 0x0000000000207805 */ /* 0x000fe4000001ff00 */
[----:B------:R-:W-:Y:S02]  /*1ba0*/  CS2R R34, SRZ ;  /* 0x0000000000227805 */ /* 0x000fe4000001ff00 */
[----:B------:R-:W-:Y:S01]  /*1bb0*/  CS2R R36, SRZ ;  /* 0x0000000000247805 */ /* 0x000fe2000001ff00 */
        /* <DEDUP_REMOVED lines=36> */
[----:B------:R4:W-:Y:S01]  /*1e00*/  STL [R1], RZ ;  /* 0x000000ff01007387 */ /* 0x0009e20000100800 */
[----:B------:R-:W-:Y:S02]  /*1e10*/  CS2R R92, SRZ ;  /* 0x00000000005c7805 */ /* 0x000fe4000001ff00 */
[----:B------:R-:W-:Y:S02]  /*1e20*/  CS2R R94, SRZ ;  /* 0x00000000005e7805 */ /* 0x000fe4000001ff00 */
[----:B------:R-:W-:Y:S02]  /*1e30*/  CS2R R96, SRZ ;  /* 0x0000000000607805 */ /* 0x000fe4000001ff00 */
[----:B------:R-:W-:Y:S02]  /*1e40*/  CS2R R98, SRZ ;  /* 0x0000000000627805 */ /* 0x000fe4000001ff00 */
[----:B------:R-:W-:-:S02]  /*1e50*/  CS2R R100, SRZ ;  /* 0x0000000000647805 */ /* 0x000fc4000001ff00 */
[----:B------:R-:W-:Y:S02]  /*1e60*/  CS2R R102, SRZ ;  /* 0x0000000000667805 */ /* 0x000fe4000001ff00 */
        /* <DEDUP_REMOVED lines=23> */
[----:B------:R-:W-:Y:S01]  /*1fe0*/  CS2R R150, SRZ ;  /* 0x0000000000967805 */ /* 0x000fe2000001ff00 */
[----:B----4-:R-:W-:Y:S06]  /*1ff0*/  @!P1 BRA `(.L_x_17) ;  /* 0x0000001000749947 */ /* 0x010fec0003800000 */
[----:B------:R-:W-:-:S06]  /*2000*/  UISETP.NE.AND UP0, UPT, UR26, 0x3, UPT ;  /* 0x000000031a00788c */ /* 0x000fcc000bf05270 */
[----:B------:R-:W-:-:S13]  /*2010*/  PLOP3.LUT P1, PT, PT, PT, UP0, 0x80, 0x0 ;  /* 0x000000000000781c */ /* 0x000fda0003f2f008 */
[----:B------:R-:W-:Y:S05]  /*2020*/  @!P1 BRA `(.L_x_18) ;  /* 0x0000000000049947 */ /* 0x000fea0003800000 */
[----:B------:R-:W-:Y:S01]  /*2030*/  BPT.TRAP 0x1 ;  /* 0x000000040000795c */ /* 0x000fe20000300000 */
.L_x_18:
[----:B------:R-:W-:Y:S01]  /*2040*/  ULEA UR6, UR5, UR12, 0x3 ;  /* 0x0000000c05067291 */ /* 0x000fe2000f8e183f */
[----:B------:R-:W-:-:S05]  /*2050*/  IMAD.U32 R0, RZ, RZ, UR4 ;  /* 0x00000004ff007e24 */ /* 0x000fca000f8e00ff */
[----:B------:R-:W-:-:S04]  /*2060*/  SHF.L.U32 R0, R0, 0x1f, RZ ;  /* 0x0000001f00007819 */ /* 0x000fc800000006ff */
[----:B------:R0:W1:Y:S01]  /*2070*/  SYNCS.PHASECHK.TRANS64.TRYWAIT P0, [UR6], R0 ;  /* 0x00000000ff0075a7 */ /* 0x0000620008000146 */
[----:B------:R-:W-:Y:S05]  /*2080*/  @!P1 BRA `(.L_x_19) ;  /* 0x0000000000049947 */ /* 0x000fea0003800000 */
[----:B------:R-:W-:Y:S01]  /*2090*/  BPT.TRAP 0x1 ;  /* 0x000000040000795c */ /* 0x000fe20000300000 */
.L_x_19:
[----:B-1----:R-:W-:Y:S05]  /*20a0*/  @P0 BRA `(.L_x_20) ;  /* 0x0000000000080947 */ /* 0x002fea0003800000 */
[----:B------:R-:W1:Y:S02]  /*20b0*/  SYNCS.PHASECHK.TRANS64.TRYWAIT P0, [UR6], R0 ;  /* 0x00000000ff0075a7 */ /* 0x000e640008000146 */
[----:B-1----:R-:W-:Y:S05]  /*20c0*/  @!P0 BRA `(.L_x_21) ;  /* 0x000000e000ac8947 */ /* 0x002fea0003800000 */
.L_x_20:
[----:B------:R-:W-:Y:S01]  /*20d0*/  UIADD3 UR6, UR12, 0x180, URZ ;  /* 0x000001800c067890 */ /* 0x000fe2000fffe03f */
[----:B------:R-:W-:Y:S01]  /*20e0*/  WARPGROUP.ARRIVE ;  /* 0x00000000000079c5 */ /* 0x000fe20000000000 */
[----:B------:R-:W-:Y:S01]  /*20f0*/  UIADD3 UR7, UR12, 0xb180, URZ ;  /* 0x0000b1800c077890 */ /* 0x000fe2000fffe03f */
[----:B------:R2:W-:Y:S01]  /*2100*/  STL [R1+0x74], RZ ;  /* 0x000074ff01007387 */ /* 0x0005e20000100800 */
[----:B------:R-:W-:Y:S01]  /*2110*/  USHF.R.U32.HI UR6, URZ, 0x4, UR6 ;  /* 0x000000043f067899 */ /* 0x000fe20008011606 */
[----:B01----:R-:W-:Y:S01]  /*2120*/  IMAD.MOV.U32 R0, RZ, RZ, RZ ;  /* 0x000000ffff007224 */ /* 0x003fe200078e00ff */
[----:B------:R-:W-:Y:S01]  /*2130*/  USHF.R.U32.HI UR7, URZ, 0x4, UR7 ;  /* 0x000000043f077899 */ /* 0x000fe20008011607 */
[----:B------:R2:W-:Y:S01]  /*2140*/  STL [R1+0x70], RZ ;  /* 0x000070ff01007387 */ /* 0x0005e20000100800 */
[----:B------:R-:W-:Y:S01]  /*2150*/  ULOP3.LUT UR6, UR6, 0x3fff, URZ, 0xc0, !UPT ;  /* 0x00003fff06067892 */ /* 0x000fe2000f8ec03f */
[----:B------:R-:W-:Y:S01]  /*2160*/  CS2R R2, SRZ ;  /* 0x0000000000027805 */ /* 0x000fe2000001ff00 */
[----:B------:R-:W-:Y:S01]  /*2170*/  ULOP3.LUT UR7, UR7, 0x3fff, URZ, 0xc0, !UPT ;  /* 0x00003fff07077892 */ /* 0x000fe2000f8ec03f */
[----:B------:R2:W-:Y:S01]  /*2180*/  STL [R1+0x6c], RZ ;  /* 0x00006cff01007387 */ /* 0x0005e20000100800 */
[----:B------:R-:W-:Y:S01]  /*2190*/  ULOP3.LUT UR6, UR6, 0x10000, URZ, 0xfc, !UPT ;  /* 0x0001000006067892 */ /* 0x000fe2000f8efc3f */
[----:B------:R-:W-:Y:S01]  /*21a0*/  CS2R R4, SRZ ;  /* 0x0000000000047805 */ /* 0x000fe2000001ff00 */
[----:B------:R-:W-:Y:S01]  /*21b0*/  ULOP3.LUT UR7, UR7, 0x10000, URZ, 0xfc, !UPT ;  /* 0x0001000007077892 */ /* 0x000fe2000f8efc3f */
[----:B------:R2:W-:Y:S01]  /*21c0*/  STL [R1+0x68], RZ ;  /* 0x000068ff01007387 */ /* 0x0005e20000100800 */
[----:B------:R-:W-:Y:S01]  /*21d0*/  ULEA UR8, UR5, UR6, 0x8 ;  /* 0x0000000605087291 */ /* 0x000fe2000f8e403f */
[----:B------:R-:W-:Y:S01]  /*21e0*/  CS2R R6, SRZ ;  /* 0x0000000000067805 */ /* 0x000fe2000001ff00 */
[----:B------:R-:W-:Y:S01]  /*21f0*/  ULEA UR10, UR5, UR7, 0xa ;  /* 0x00000007050a7291 */ /* 0x000fe2000f8e503f */
[----:B------:R2:W-:Y:S01]  /*2200*/  STL [R1+0x64], RZ ;  /* 0x000064ff01007387 */ /* 0x0005e20000100800 */
[----:B------:R-:W-:Y:S01]  /*2210*/  UMOV UR9, 0x80000020 ;  /* 0x8000002000097882 */ /* 0x000fe20000000000 */
[----:B------:R-:W-:Y:S01]  /*2220*/  UMOV UR11, 0x80000020 ;  /* 0x80000020000b7882 */ /* 0x000fe20000000000 */
[----:B------:R-:W-:Y:S01]  /*2230*/  ULDC UR7, c[0x0][0x50c] ;  /* 0x0001430000077ab9 */ /* 0x000fe20000000800 */
[----:B------:R2:W-:Y:S01]  /*2240*/  STL [R1+0x60], RZ ;  /* 0x000060ff01007387 */ /* 0x0005e20000100800 */
[----:B------:R-:W-:Y:S01]  /*2250*/  UISETP.NE.AND UP0, UPT, UR7, 0x2, UPT ;  /* 0x000000020700788c */ /* 0x000fe2000bf05270 */
[----:B------:R-:W-:Y:S01]  /*2260*/  CS2R R8, SRZ ;  /* 0x0000000000087805 */ /* 0x000fe2000001ff00 */
[----:B------:R-:W-:Y:S01]  /*2270*/  UMOV UR6, 0x2 ;  /* 0x0000000200067882 */ /* 0x000fe20000000000 */
[----:B------:R-:W-:Y:S01]  /*2280*/  QGMMA.64x256x32.F32.E4M3.E4M3 R24, gdesc[UR8], RZ, !UPT ;  /* 0x03e00000081879f3 */ /* 0x000fe2000c7008ff */
[----:B------:R2:W-:Y:S01]  /*2290*/  STL [R1+0x5c], RZ ;  /* 0x00005cff01007387 */ /* 0x0005e20000100800 */
[----:B------:R-:W-:Y:S01]  /*22a0*/  USEL UR7, URZ, 0x1, UP0 ;  /* 0x000000013f077887 */ /* 0x000fe20008000000 */
[----:B------:R-:W-:Y:S01]  /*22b0*/  CS2R R10, SRZ ;  /* 0x00000000000a7805 */ /* 0x000fe2000001ff00 */
[----:B------:R-:W-:Y:S01]  /*22c0*/  UIADD3 UR8, UR8, 0x2, URZ ;  /* 0x0000000208087890 */ /* 0x000fe2000fffe03f */
[----:B------:R2:W-:Y:S01]  /*22d0*/  STL [R1+0x58], RZ ;  /* 0x000058ff01007387 */ /* 0x0005e20000100800 */
[----:B------:R-:W-:Y:S01]  /*22e0*/  UIADD3 UR10, UR10, 0x2, URZ ;  /* 0x000000020a0a7890 */ /* 0x000fe2000fffe03f */
[----:B------:R-:W-:-:S02]  /*22f0*/  CS2R R12, SRZ ;  /* 0x00000000000c7805 */ /* 0x000fc4000001ff00 */
[----:B------:R-:W-:Y:S01]  /*2300*/  ISETP.NE.AND P0, PT, RZ, UR7, PT ;  /* 0x00000007ff007c0c */ /* 0x000fe2000bf05270 */
[----:B------:R2:W-:Y:S01]  /*2310*/  STL [R1+0x54], RZ ;  /* 0x000054ff01007387 */ /* 0x0005e20000100800 */
[----:B------:R-:W-:Y:S01]  /*2320*/  UMOV UR9, 0x80000020 ;  /* 0x8000002000097882 */ /* 0x000fe20000000000 */
[----:B------:R-:W-:Y:S01]  /*2330*/  UMOV UR11, 0x80000020 ;  /* 0x80000020000b7882 */ /* 0x000fe20000000000 */
        /* <DEDUP_REMOVED lines=55> */
[----:B------:R-:W-:Y:S01]  /*26b0*/  CS2R R224, SRZ ;  /* 0x0000000000e07805 */ /* 0x000fe2000001ff00 */
[----:B------:R-:W-:Y:S01]  /*26c0*/  IMAD.MOV.U32 R226, RZ, RZ, RZ ;  /* 0x000000ffffe27224 */ /* 0x000fe200078e00ff */
[----:B------:R2:W-:Y:S04]  /*26d0*/  STL [R1+0x18], RZ ;  /* 0x000018ff01007387 */ /* 0x0005e80000100800 */
[----:B------:R2:W-:Y:S04]  /*26e0*/  STL [R1+0x14], RZ ;  /* 0x000014ff01007387 */ /* 0x0005e80000100800 */
[----:B------:R2:W-:Y:S04]  /*26f0*/  STL [R1+0x10], RZ ;  /* 0x000010ff01007387 */ /* 0x0005e80000100800 */
[----:B------:R2:W-:Y:S04]  /*2700*/  STL [R1+0xc], RZ ;  /* 0x00000cff01007387 */ /* 0x0005e80000100800 */
[----:B------:R2:W-:Y:S04]  /*2710*/  STL [R1+0x8], RZ ;  /* 0x000008ff01007387 */ /* 0x0005e80000100800 */
[----:B------:R2:W-:Y:S04]  /*2720*/  STL [R1+0x4], RZ ;  /* 0x000004ff01007387 */ /* 0x0005e80000100800 */
[----:B------:R2:W-:Y:S01]  /*2730*/  STL [R1], RZ ;  /* 0x000000ff01007387 */ /* 0x0005e20000100800 */
[----:B------:R-:W-:Y:S01]  /*2740*/  QGMMA.64x256x32.F32.E4M3.E4M3 R24, gdesc[UR8], R24, gsb0 ;  /* 0x03e00000081879f3 */ /* 0x000fe20008000818 */
[----:B------:R-:W-:Y:S05]  /*2750*/  @!P0 BRA `(.L_x_22) ;  /* 0x0000000800808947 */ /* 0x000fea0003800000 */
[----:B------:R-:W-:Y:S02]  /*2760*/  WARPGROUP.DEPBAR.LE gsb0, 0x0 ;  /* 0x00008000000079c5 */ /* 0x000fe40000010000 */
[----:B------:R-:W-:-:S01]  /*2770*/  FADD R227, RZ, R122 ;  /* 0x0000007affe37221 */ /* 0x000fc20000000000 */
[----:B------:R-:W-:Y:S01]  /*2780*/  FADD R226, RZ, R24 ;  /* 0x00000018ffe27221 */ /* 0x000fe20000000000 */
[----:B------:R-:W-:-:S01]  /*2790*/  FADD R225, RZ, R25 ;  /* 0x00000019ffe17221 */ /* 0x000fc20000000000 */
[----:B------:R-:W-:Y:S01]  /*27a0*/  FADD R224, RZ, R26 ;  /* 0x0000001affe07221 */ /* 0x000fe20000000000 */
[----:B------:R-:W-:-:S01]  /*27b0*/  FADD R223, RZ, R27 ;  /* 0x0000001bffdf7221 */ /* 0x000fc20000000000 */
[----:B------:R0:W-:Y:S01]  /*27c0*/  STL [R1], R227 ;  /* 0x000000e301007387 */ /* 0x0001e20000100800 */
[----:B------:R-:W-:-:S01]  /*27d0*/  FADD R222, RZ, R28 ;  /* 0x0000001cffde7221 */ /* 0x000fc20000000000 */
[----:B------:R-:W-:Y:S01]  /*27e0*/  FADD R221, RZ, R29 ;  /* 0x0000001dffdd7221 */ /* 0x000fe20000000000 */
[----:B------:R-:W-:-:S01]  /*27f0*/  FADD R220, RZ, R30 ;  /* 0x0000001effdc7221 */ /* 0x000fc20000000000 */
[----:B------:R-:W-:Y:S01]  /*2800*/  FADD R219, RZ, R31 ;  /* 0x0000001fffdb7221 */ /* 0x000fe20000000000 */
[----:B------:R-:W-:-:S01]  /*2810*/  FADD R218, RZ, R32 ;  /* 0x00000020ffda7221 */ /* 0x000fc20000000000 */
[----:B------:R-:W-:Y:S01]  /*2820*/  FADD R217, RZ, R33 ;  /* 0x00000021ffd97221 */ /* 0x000fe20000000000 */
[----:B------:R-:W-:-:S01]  /*2830*/  FADD R216, RZ, R34 ;  /* 0x00000022ffd87221 */ /* 0x000fc20000000000 */
[----:B------:R-:W-:Y:S01]  /*2840*/  FADD R215, RZ, R35 ;  /* 0x00000023ffd77221 */ /* 0x000fe20000000000 */
[----:B------:R-:W-:-:S01]  /*2850*/  FADD R214, RZ, R36 ;  /* 0x00000024ffd67221 */ /* 0x000fc20000000000 */
[----:B0-----:R-:W-:Y:S01]  /*2860*/  FADD R227, RZ, R123 ;  /* 0x0000007bffe37221 */ /* 0x001fe20000000000 */
[----:B------:R-:W-:-:S01]  /*2870*/  FADD R213, RZ, R37 ;  /* 0x00000025ffd57221 */ /* 0x000fc20000000000 */
[----:B------:R-:W-:Y:S01]  /*2880*/  FADD R212, RZ, R38 ;  /* 0x00000026ffd47221 */ /* 0x000fe20000000000 */
[----:B------:R-:W-:-:S01]  /*2890*/  FADD R211, RZ, R39 ;  /* 0x00000027ffd37221 */ /* 0x000fc20000000000 */
[----:B------:R-:W-:Y:S01]  /*28a0*/  FADD R210, RZ, R40 ;  /* 0x00000028ffd27221 */ /* 0x000fe20000000000 */
[----:B------:R0:W-:Y:S01]  /*28b0*/  STL [R1+0x4], R227 ;  /* 0x000004e301007387 */ /* 0x0001e20000100800 */
        /* <DEDUP_REMOVED lines=93> */
[----:B------:R-:W-:Y:S01]  /*2e90*/  UMOV UR6, URZ ;  /* 0x0000003f00067c82 */ /* 0x000fe20008000000 */
[----:B0-----:R-:W-:-:S05]  /*2ea0*/  FADD R227, RZ, R130 ;  /* 0x00000082ffe37221 */ /* 0x001fca0000000000 */
[----:B------:R0:W-:Y:S02]  /*2eb0*/  STL [R1+0x20], R227 ;  /* 0x000020e301007387 */ /* 0x0001e40000100800 */
        /* <DEDUP_REMOVED lines=42> */
.L_x_22:
[----:B------:R-:W-:-:S04]  /*3160*/  UIADD3 UR19, UR5, 0x1, URZ ;  /* 0x0000000105137890 */ /* 0x000fc8000fffe03f */
[----:B------:R-:W-:-:S04]  /*3170*/  UISETP.NE.AND UP0, UPT, UR19, 0xb, UPT ;  /* 0x0000000b1300788c */ /* 0x000fc8000bf05270 */
[----:B------:R-:W-:Y:S02]  /*3180*/  USEL UR8, URZ, 0x1, UP0 ;  /* 0x000000013f087887 */ /* 0x000fe40008000000 */
[----:B------:R-:W-:Y:S02]  /*3190*/  USEL UR19, UR19, URZ, UP0 ;  /* 0x0000003f13137287 */ /* 0x000fe40008000000 */
[----:B------:R-:W-:-:S06]  /*31a0*/  ULOP3.LUT UR8, UR4, UR8, URZ, 0x3c, !UPT ;  /* 0x0000000804087292 */ /* 0x000fcc000f8e3c3f */
[----:B0-----:R-:W-:Y:S01]  /*31b0*/  IMAD.U32 R227, RZ, RZ, UR8 ;  /* 0x00000008ffe37e24 */ /* 0x001fe2000f8e00ff */
[----:B------:R-:W-:-:S06]  /*31c0*/  UMOV UR8, 0x1 ;  /* 0x0000000100087882 */ /* 0x000fcc0000000000 */
.L_x_17:
[----:B------:R-:W-:-:S06]  /*31d0*/  UISETP.GE.AND UP0, UPT, UR16, 0x1, UPT ;  /* 0x000000011000788c */ /* 0x000fcc000bf06270 */
[----:B------:R-:W-:-:S13]  /*31e0*/  PLOP3.LUT P0, PT, PT, PT, UP0, 0x80, 0x0 ;  /* 0x000000000000781c */ /* 0x000fda0003f0f008 */
[----:B------:R-:W-:Y:S05]  /*31f0*/  @!P0 BRA `(.L_x_23) ;  /* 0x0000001000848947 */ /* 0x000fea0003800000 */
[----:B------:R-:W-:Y:S01]  /*3200*/  IMAD.U32 R228, RZ, RZ, UR16 ;  /* 0x00000010ffe47e24 */ /* 0x000fe2000f8e00ff */
[----:B------:R-:W-:Y:S01]  /*3210*/  UMOV UR31, UR5 ;  /* 0x00000005001f7c82 */ /* 0x000fe20008000000 */
[----:B------:R-:W-:-:S05]  /*3220*/  ULDC UR32, c[0x0][0x50c] ;  /* 0x0001430000207ab9 */ /* 0x000fca0000000800 */
.L_x_31:
[----:B------:R-:W-:-:S06]  /*3230*/  UISETP.NE.AND UP0, UPT, UR26, 0x3, UPT ;  /* 0x000000031a00788c */ /* 0x000fcc000bf05270 */
[----:B------:R-:W-:-:S13]  /*3240*/  PLOP3.LUT P1, PT, PT, PT, UP0, 0x80, 0x0 ;  /* 0x000000000000781c */ /* 0x000fda0003f2f008 */
[----:B01----:R-:W-:Y:S05]  /*3250*/  @!P1 BRA `(.L_x_24) ;  /* 0x0000000000049947 */ /* 0x003fea0003800000 */
[----:B------:R-:W-:Y:S01]  /*3260*/  BPT.TRAP 0x1 ;  /* 0x000000040000795c */ /* 0x000fe20000300000 */
.L_x_24:
[----:B------:R-:W-:Y:S01]  /*3270*/  ULEA UR9, UR19, UR12, 0x3 ;  /* 0x0000000c13097291 */ /* 0x000fe2000f8e183f */
[----:B------:R-:W-:-:S08]  /*3280*/  SHF.L.U32 R229, R227, 0x1f, RZ ;  /* 0x0000001fe3e57819 */ /* 0x000fd000000006ff */
[----:B------:R0:W1:Y:S01]  /*3290*/  SYNCS.PHASECHK.TRANS64.TRYWAIT P0, [UR9], R229 ;  /* 0x000000e5ff0075a7 */ /* 0x0000620008000149 */
[----:B------:R-:W-:Y:S05]  /*32a0*/  @!P1 BRA `(.L_x_25) ;  /* 0x0000000000049947 */ /* 0x000fea0003800000 */
[----:B------:R-:W-:Y:S01]  /*32b0*/  BPT.TRAP 0x1 ;  /* 0x000000040000795c */ /* 0x000fe20000300000 */
.L_x_25:
[----:B-1----:R-:W-:Y:S05]  /*32c0*/  @P0 BRA `(.L_x_26) ;  /* 0x0000000000080947 */ /* 0x002fea0003800000 */
[----:B------:R-:W1:Y:S02]  /*32d0*/  SYNCS.PHASECHK.TRANS64.TRYWAIT P0, [UR9], R229 ;  /* 0x000000e5ff0075a7 */ /* 0x000e640008000149 */
[----:B-1----:R-:W-:Y:S05]  /*32e0*/  @!P0 BRA `(.L_x_27) ;  /* 0x000000d0003c8947 */ /* 0x002fea0003800000 */
.L_x_26:
[----:B------:R-:W-:Y:S01]  /*32f0*/  UIADD3 UR9, UR12, 0x180, URZ ;  /* 0x000001800c097890 */ /* 0x000fe2000fffe03f */
[----:B------:R-:W-:Y:S01]  /*3300*/  WARPGROUP.ARRIVE ;  /* 0x00000000000079c5 */ /* 0x000fe20000000000 */
[----:B------:R-:W-:Y:S02]  /*3310*/  UIADD3 UR10, UR12, 0xb180, URZ ;  /* 0x0000b1800c0a7890 */ /* 0x000fe4000fffe03f */
[----:B------:R-:W-:Y:S02]  /*3320*/  UISETP.NE.AND UP0, UPT, UR7, URZ, UPT ;  /* 0x0000003f0700728c */ /* 0x000fe4000bf05270 */
[----:B------:R-:W-:Y:S02]  /*3330*/  USHF.R.U32.HI UR9, URZ, 0x4, UR9 ;  /* 0x000000043f097899 */ /* 0x000fe40008011609 */
[----:B------:R-:W-:Y:S02]  /*3340*/  USHF.R.U32.HI UR10, URZ, 0x4, UR10 ;  /* 0x000000043f0a7899 */ /* 0x000fe4000801160a */
[----:B------:R-:W-:-:S02]  /*3350*/  USEL UR8, UR8, URZ, !UP0 ;  /* 0x0000003f08087287 */ /* 0x000fc4000c000000 */
[----:B------:R-:W-:Y:S02]  /*3360*/  ULOP3.LUT UR9, UR9, 0x3fff, URZ, 0xc0, !UPT ;  /* 0x00003fff09097892 */ /* 0x000fe4000f8ec03f */
[----:B------:R-:W-:Y:S02]  /*3370*/  ULOP3.LUT UR10, UR10, 0x3fff, URZ, 0xc0, !UPT ;  /* 0x00003fff0a0a7892 */ /* 0x000fe4000f8ec03f */
[----:B------:R-:W-:Y:S02]  /*3380*/  UISETP.NE.U32.AND UP0, UPT, UR8, URZ, UPT ;  /* 0x0000003f0800728c */ /* 0x000fe4000bf05070 */
[----:B------:R-:W-:Y:S02]  /*3390*/  ULOP3.LUT UR8, UR9, 0x10000, URZ, 0xfc, !UPT ;  /* 0x0001000009087892 */ /* 0x000fe4000f8efc3f */
[----:B------:R-:W-:Y:S02]  /*33a0*/  ULOP3.LUT UR10, UR10, 0x10000, URZ, 0xfc, !UPT ;  /* 0x000100000a0a7892 */ /* 0x000fe4000f8efc3f */
[----:B------:R-:W-:-:S02]  /*33b0*/  ULEA UR8, UR19, UR8, 0x8 ;  /* 0x0000000813087291 */ /* 0x000fc4000f8e403f */
[----:B------:R-:W-:Y:S01]  /*33c0*/  ULEA UR10, UR19, UR10, 0xa ;  /* 0x0000000a130a7291 */ /* 0x000fe2000f8e503f */
[----:B------:R-:W-:Y:S01]  /*33d0*/  UMOV UR9, 0x80000020 ;  /* 0x8000002000097882 */ /* 0x000fe20000000000 */
[----:B------:R-:W-:Y:S01]  /*33e0*/  UMOV UR11, 0x80000020 ;  /* 0x80000020000b7882 */ /* 0x000fe20000000000 */
[----:B------:R-:W-:-:S06]  /*33f0*/  UIADD3 UR6, UR6, 0x2, URZ ;  /* 0x0000000206067890 */ /* 0x000fcc000fffe03f */
[----:B------:R-:W-:Y:S01]  /*3400*/  QGMMA.64x256x32.F32.E4M3.E4M3 R24, gdesc[UR8], R24, UP0 ;  /* 0x03e00000081879f3 */ /* 0x000fe2000bf00818 */
[----:B------:R-:W-:Y:S02]  /*3410*/  UIADD3 UR8, UR8, 0x2, URZ ;  /* 0x0000000208087890 */ /* 0x000fe4000fffe03f */
[----:B------:R-:W-:Y:S01]  /*3420*/  UIADD3 UR10, UR10, 0x2, URZ ;  /* 0x000000020a0a7890 */ /* 0x000fe2000fffe03f */
[----:B------:R-:W-:Y:S01]  /*3430*/  UMOV UR9, 0x80000020 ;  /* 0x8000002000097882 */ /* 0x000fe20000000000 */
[----:B------:R-:W-:Y:S01]  /*3440*/  UMOV UR11, 0x80000020 ;  /* 0x80000020000b7882 */ /* 0x000fe20000000000 */
[----:B------:R-:W-:-:S04]  /*3450*/  UISETP.NE.AND UP0, UPT, UR6, UR32, UPT ;  /* 0x000000200600728c */ /* 0x000fc8000bf05270 */
[----:B------:R-:W-:-:S06]  /*3460*/  USEL UR7, URZ, 0x1, UP0 ;  /* 0x000000013f077887 */ /* 0x000fcc0008000000 */
[----:B------:R-:W-:-:S12]  /*3470*/  ISETP.NE.AND P0, PT, RZ, UR7, PT ;  /* 0x00000007ff007c0c */ /* 0x000fd8000bf05270 */
[----:B------:R-:W-:Y:S03]  /*3480*/  QGMMA.64x256x32.F32.E4M3.E4M3 R24, gdesc[UR8], R24, gsb0 ;  /* 0x03e00000081879f3 */ /* 0x000fe60008000818 */
[----:B------:R-:W-:Y:S02]  /*3490*/  WARPGROUP.DEPBAR.LE gsb0, 0x1 ;  /* 0x00008000000079c5 */ /* 0x000fe40000010100 */
[----:B------:R-:W-:Y:S05]  /*34a0*/  @!P0 BRA `(.L_x_28) ;  /* 0x0000000c00808947 */ /* 0x000fea0003800000 */
[----:B------:R-:W-:Y:S02]  /*34b0*/  WARPGROUP.DEPBAR.LE gsb0, 0x0 ;  /* 0x00008000000079c5 */ /* 0x000fe40000010000 */
[----:B------:R-:W-:-:S01]  /*34c0*/  FADD R226, R24, R226 ;  /* 0x000000e218e27221 */ /* 0x000fc20000000000 */
[----:B------:R-:W-:Y:S01]  /*34d0*/  FADD R225, R25, R225 ;  /* 0x000000e119e17221 */ /* 0x000fe20000000000 */
[----:B------:R1:W-:Y:S01]  /*34e0*/  STL [R1+0x9c], R227 ;  /* 0x00009ce301007387 */ /* 0x0003e20000100800 */
[----:B------:R-:W-:-:S01]  /*34f0*/  FADD R224, R26, R224 ;  /* 0x000000e01ae07221 */ /* 0x000fc20000000000 */
[----:B------:R-:W-:Y:S01]  /*3500*/  FADD R223, R27, R223 ;  /* 0x000000df1bdf7221 */ /* 0x000fe20000000000 */
[----:B------:R-:W-:-:S01]  /*3510*/  FADD R222, R28, R222 ;  /* 0x000000de1cde7221 */ /* 0x000fc20000000000 */
[----:B------:R-:W-:Y:S01]  /*3520*/  FADD R221, R29, R221 ;  /* 0x000000dd1ddd7221 */ /* 0x000fe20000000000 */
[----:B-1----:R-:W3:Y:S04]  /*3530*/  LDL.LU R227, [R1+0x30] ;  /* 0x0000300001e37983 */ /* 0x002ee80000300800 */
[----:B------:R1:W-:Y:S01]  /*3540*/  STL [R1+0xa0], R226 ;  /* 0x0000a0e201007387 */ /* 0x0003e20000100800 */
[----:B------:R-:W-:-:S01]  /*3550*/  FADD R220, R30, R220 ;  /* 0x000000dc1edc7221 */ /* 0x000fc20000000000 */
[----:B------:R-:W-:-:S02]  /*3560*/  FADD R219, R31, R219 ;  /* 0x000000db1fdb7221 */ /* 0x000fc40000000000 */
[----:B-1----:R-:W4:Y:S04]  /*3570*/  LDL.LU R226, [R1+0x2c] ;  /* 0x00002c0001e27983 */ /* 0x002f280000300800 */
[----:B------:R1:W-:Y:S01]  /*3580*/  STL [R1+0xa4], R225 ;  /* 0x0000a4e101007387 */ /* 0x0003e20000100800 */
[----:B------:R-:W-:-:S03]  /*3590*/  FADD R218, R32, R218 ;  /* 0x000000da20da7221 */ /* 0x000fc60000000000 */
[----:B-1----:R-:W2:Y:S04]  /*35a0*/  LDL.LU R225, [R1+0x28] ;  /* 0x0000280001e17983 */ /* 0x002ea80000300800 */
        /* <DEDUP_REMOVED lines=9> */
[----:B------:R1:W-:Y:S04]  /*3640*/  STL [R1+0xb4], R221 ;  /* 0x0000b4dd01007387 */ /* 0x0003e80000100800 */
        /* <DEDUP_REMOVED lines=12> */
[----:B-1----:R-:W2:Y:S01]  /*3710*/  LDL.LU R215, [R1] ;  /* 0x0000000001d77983 */ /* 0x002ea20000300800 */
[----:B------:R-:W-:-:S01]  /*3720*/  FADD R214, R36, R214 ;  /* 0x000000d624d67221 */ /* 0x000fc20000000000 */
[----:B------:R-:W-:Y:S01]  /*3730*/  FADD R213, R37, R213 ;  /* 0x000000d525d57221 */ /* 0x000fe20000000000 */
[----:B------:R-:W-:-:S01]  /*3740*/  FADD R212, R38, R212 ;  /* 0x000000d426d47221 */ /* 0x000fc20000000000 */
[----:B------:R-:W-:Y:S01]  /*3750*/  FADD R211, R39, R211 ;  /* 0x000000d327d37221 */ /* 0x000fe20000000000 */
[----:B------:R-:W-:-:S01]  /*3760*/  FADD R210, R40, R210 ;  /* 0x000000d228d27221 */ /* 0x000fc20000000000 */
[----:B------:R-:W-:Y:S01]  /*3770*/  STL [R1+0xd0], R214 ;  /* 0x0000d0d601007387 */ /* 0x000fe20000100800 */
        /* <DEDUP_REMOVED lines=11> */
[----:B------:R1:W-:Y:S01]  /*3830*/  STL [R1+0xdc], R211 ;  /* 0x0000dcd301007387 */ /* 0x0003e20000100800 */
[----:B------:R-:W-:-:S01]  /*3840*/  FADD R200, R50, R200 ;  /* 0x000000c832c87221 */ /* 0x000fc20000000000 */
[----:B------:R-:W-:Y:S01]  /*3850*/  FADD R199, R51, R199 ;  /* 0x000000c733c77221 */ /* 0x000fe20000000000 */
        /* <DEDUP_REMOVED lines=69> */
[----:B-----5:R-:W-:Y:S01]  /*3cb0*/  FADD R0, R121, R0 ;  /* 0x0000000079007221 */ /* 0x020fe20000000000 */
[----:B---3--:R-:W-:-:S01]  /*3cc0*/  FADD R227, R134, R227 ;  /* 0x000000e386e37221 */ /* 0x008fc20000000000 */
[----:B----4-:R-:W-:Y:S01]  /*3cd0*/  FADD R226, R133, R226 ;  /* 0x000000e285e27221 */ /* 0x010fe20000000000 */
[----:B--2---:R-:W-:-:S01]  /*3ce0*/  FADD R225, R132, R225 ;  /* 0x000000e184e17221 */ /* 0x004fc20000000000 */
        /* <DEDUP_REMOVED lines=9> */
[----:B------:R-:W-:-:S05]  /*3d80*/  FADD R215, R122, R215 ;  /* 0x000000d77ad77221 */ /* 0x000fca0000000000 */
[----:B------:R2:W-:Y:S04]  /*3d90*/  STL [R1], R215 ;  /* 0x000000d701007387 */ /* 0x0005e80000100800 */
[----:B------:R3:W-:Y:S04]  /*3da0*/  STL [R1+0x4], R216 ;  /* 0x000004d801007387 */ /* 0x0007e80000100800 */
        /* <DEDUP_REMOVED lines=8> */
[----:B-1----:R-:W4:Y:S04]  /*3e30*/  LDL.LU R211, [R1+0x34] ;  /* 0x0000340001d37983 */ /* 0x002f280000300800 */
[----:B------:R1:W-:Y:S04]  /*3e40*/  STL [R1+0x28], R225 ;  /* 0x000028e101007387 */ /* 0x0003e80000100800 */
[----:B------:R-:W4:Y:S04]  /*3e50*/  LDL.LU R212, [R1+0x38] ;  /* 0x0000380001d47983 */ /* 0x000f280000300800 */
[----:B------:R1:W-:Y:S04]  /*3e60*/  STL [R1+0x2c], R226 ;  /* 0x00002ce201007387 */ /* 0x0003e80000100800 */
[----:B------:R-:W4:Y:S04]  /*3e70*/  LDL.LU R213, [R1+0x3c] ;  /* 0x00003c0001d57983 */ /* 0x000f280000300800 */
[----:B------:R1:W-:Y:S04]  /*3e80*/  STL [R1+0x30], R227 ;  /* 0x000030e301007387 */ /* 0x0003e80000100800 */
[----:B------:R-:W4:Y:S04]  /*3e90*/  LDL.LU R214, [R1+0x40] ;  /* 0x0000400001d67983 */ /* 0x000f280000300800 */
[----:B--2---:R-:W2:Y:S04]  /*3ea0*/  LDL.LU R215, [R1+0x44] ;  /* 0x0000440001d77983 */ /* 0x004ea80000300800 */
[----:B---3--:R-:W3:Y:S04]  /*3eb0*/  LDL.LU R216, [R1+0x48] ;  /* 0x0000480001d87983 */ /* 0x008ee80000300800 */
[----:B----4-:R-:W4:Y:S04]  /*3ec0*/  LDL.LU R217, [R1+0x4c] ;  /* 0x00004c0001d97983 */ /* 0x010f280000300800 */
[----:B0-----:R-:W4:Y:S04]  /*3ed0*/  LDL.LU R218, [R1+0x50] ;  /* 0x0000500001da7983 */ /* 0x001f280000300800 */
[----:B------:R-:W4:Y:S04]  /*3ee0*/  LDL.LU R219, [R1+0x54] ;  /* 0x0000540001db7983 */ /* 0x000f280000300800 */
[----:B------:R-:W4:Y:S04]  /*3ef0*/  LDL.LU R220, [R1+0x58] ;  /* 0x0000580001dc7983 */ /* 0x000f280000300800 */
[----:B------:R-:W4:Y:S04]  /*3f00*/  LDL.LU R221, [R1+0x5c] ;  /* 0x00005c0001dd7983 */ /* 0x000f280000300800 */
[----:B------:R-:W4:Y:S04]  /*3f10*/  LDL.LU R222, [R1+0x60] ;  /* 0x0000600001de7983 */ /* 0x000f280000300800 */
[----:B------:R-:W4:Y:S04]  /*3f20*/  LDL.LU R223, [R1+0x64] ;  /* 0x0000640001df7983 */ /* 0x000f280000300800 */
[----:B------:R-:W4:Y:S04]  /*3f30*/  LDL.LU R224, [R1+0x68] ;  /* 0x0000680001e07983 */ /* 0x000f280000300800 */
[----:B-1----:R-:W4:Y:S04]  /*3f40*/  LDL.LU R225, [R1+0x6c] ;  /* 0x00006c0001e17983 */ /* 0x002f280000300800 */
[----:B------:R-:W4:Y:S04]  /*3f50*/  LDL.LU R226, [R1+0x70] ;  /* 0x0000700001e27983 */ /* 0x000f280000300800 */
[----:B------:R-:W4:Y:S01]  /*3f60*/  LDL.LU R227, [R1+0x74] ;  /* 0x0000740001e37983 */ /* 0x000f220000300800 */
[----:B------:R-:W-:-:S05]  /*3f70*/  FADD R211, R135, R211 ;  /* 0x000000d387d37221 */ /* 0x000fca0000000000 */
[----:B------:R0:W-:Y:S01]  /*3f80*/  STL [R1+0x34], R211 ;  /* 0x000034d301007387 */ /* 0x0001e20000100800 */
[----:B------:R-:W-:-:S03]  /*3f90*/  FADD R212, R136, R212 ;  /* 0x000000d488d47221 */ /* 0x000fc60000000000 */
[----:B0-----:R1:W5:Y:S01]  /*3fa0*/  LDL.LU R211, [R1+0xdc] ;  /* 0x0000dc0001d37983 */ /* 0x0013620000300800 */
[----:B------:R-:W-:-:S03]  /*3fb0*/  FADD R213, R137, R213 ;  /* 0x000000d589d57221 */ /* 0x000fc60000000000 */
[----:B------:R0:W-:Y:S01]  /*3fc0*/  STL [R1+0x38], R212 ;  /* 0x000038d401007387 */ /* 0x0001e20000100800 */
[----:B------:R-:W-:-:S01]  /*3fd0*/  FADD R214, R138, R214 ;  /* 0x000000d68ad67221 */ /* 0x000fc20000000000 */
[----:B--2---:R-:W-:Y:S02]  /*3fe0*/  FADD R215, R139, R215 ;  /* 0x000000d78bd77221 */ /* 0x004fe40000000000 */
[----:B0-----:R1:W5:Y:S01]  /*3ff0*/  LDL.LU R212, [R1+0xd8] ;  /* 0x0000d80001d47983 */ /* 0x0013620000300800 */
[----:B---3--:R-:W-:-:S03]  /*4000*/  FADD R216, R140, R216 ;  /* 0x000000d88cd87221 */ /* 0x008fc60000000000 */
[----:B------:R0:W-:Y:S01]  /*4010*/  STL [R1+0x3c], R213 ;  /* 0x00003cd501007387 */ /* 0x0001e20000100800 */
[----:B----4-:R-:W-:-:S03]  /*4020*/  FADD R217, R141, R217 ;  /* 0x000000d98dd97221 */ /* 0x010fc60000000000 */
[----:B0-----:R1:W5:Y:S01]  /*4030*/  LDL.LU R213, [R1+0xd4] ;  /* 0x0000d40001d57983 */ /* 0x0013620000300800 */
[----:B------:R-:W-:-:S03]  /*4040*/  FADD R218, R142, R218 ;  /* 0x000000da8eda7221 */ /* 0x000fc60000000000 */
[----:B------:R0:W-:Y:S01]  /*4050*/  STL [R1+0x40], R214 ;  /* 0x000040d601007387 */ /* 0x0001e20000100800 */
[----:B------:R-:W-:-:S01]  /*4060*/  FADD R219, R143, R219 ;  /* 0x000000db8fdb7221 */ /* 0x000fc20000000000 */
[----:B------:R-:W-:Y:S02]  /*4070*/  FADD R220, R144, R220 ;  /* 0x000000dc90dc7221 */ /* 0x000fe40000000000 */
[----:B0-----:R1:W5:Y:S04]  /*4080*/  LDL.LU R214, [R1+0xd0] ;  /* 0x0000d00001d67983 */ /* 0x0013680000300800 */
[----:B------:R0:W-:Y:S01]  /*4090*/  STL [R1+0x44], R215 ;  /* 0x000044d701007387 */ /* 0x0001e20000100800 */
[----:B------:R-:W-:-:S01]  /*40a0*/  FADD R221, R145, R221 ;  /* 0x000000dd91dd7221 */ /* 0x000fc20000000000 */
[----:B------:R-:W-:-:S02]  /*40b0*/  FADD R222, R146, R222 ;  /* 0x000000de92de7221 */ /* 0x000fc40000000000 */
[----:B0-----:R1:W5:Y:S04]  /*40c0*/  LDL.LU R215, [R1+0xcc] ;  /* 0x0000cc0001d77983 */ /* 0x0013680000300800 */
[----:B------:R0:W-:Y:S01]  /*40d0*/  STL [R1+0x48], R216 ;  /* 0x000048d801007387 */ /* 0x0001e20000100800 */
[----:B------:R-:W-:-:S03]  /*40e0*/  FADD R223, R147, R223 ;  /* 0x000000df93df7221 */ /* 0x000fc60000000000 */
        /* <DEDUP_REMOVED lines=13> */
[----:B------:R0:W-:Y:S04]  /*41c0*/  STL [R1+0x5c], R221 ;  /* 0x00005cdd01007387 */ /* 0x0001e80000100800 */
        /* <DEDUP_REMOVED lines=12> */
[----:B0-----:R1:W5:Y:S01]  /*4290*/  LDL.LU R227, [R1+0x9c] ;  /* 0x00009c0001e37983 */ /* 0x0013620000300800 */
[----:B------:R-:W-:-:S05]  /*42a0*/  UMOV UR6, URZ ;  /* 0x0000003f00067c82 */ /* 0x000fca0008000000 */
.L_x_28:
[----:B------:R-:W-:Y:S05]  /*42b0*/  @!P1 BRA `(.L_x_29) ;  /* 0x0000000000049947 */ /* 0x000fea0003800000 */
[----:B------:R-:W-:Y:S01]  /*42c0*/  BPT.TRAP 0x1 ;  /* 0x000000040000795c */ /* 0x000fe20000300000 */
.L_x_29:
[----:B------:R-:W-:Y:S02]  /*42d0*/  UISETP.GT.U32.AND UP0, UPT, UR13, 0x1, UPT ;  /* 0x000000010d00788c */ /* 0x000fe4000bf04070 */
[----:B------:R-:W-:-:S04]  /*42e0*/  ULEA UR8, UR31, UR12, 0x3 ;  /* 0x0000000c1f087291 */ /* 0x000fc8000f8e183f */
[----:B------:R-:W-:Y:S01]  /*42f0*/  UIADD3 UR8, UR8, 0x58, URZ ;  /* 0x0000005808087890 */ /* 0x000fe2000fffe03f */
[----:B------:R-:W-:-:S03]  /*4300*/  PLOP3.LUT P0, PT, PT, PT, UP0, 0x80, 0x0 ;  /* 0x000000000000781c */ /* 0x000fc60003f0f008 */
[----:B------:R-:W-:-:S09]  /*4310*/  UPRMT UR8, URZ, 0x654, UR8 ;  /* 0x000006543f087896 */ /* 0x000fd20008000008 */
[----:B------:R-:W-:Y:S01]  /*4320*/  SYNCS.ARRIVE.TRANS64.RED.A1T0 RZ, [UR8], RZ ;  /* 0x000000ffffff79a7 */ /* 0x000fe20008100408 */
[----:B------:R-:W-:Y:S05]  /*4330*/  @P0 BRA `(.L_x_30) ;  /* 0x0000000000040947 */ /* 0x000fea0003800000 */
[----:B------:R-:W-:Y:S01]  /*4340*/  BPT.TRAP 0x1 ;  /* 0x000000040000795c */ /* 0x000fe20000300000 */
.L_x_30:
[----:B------:R-:W-:Y:S01]  /*4350*/  UIADD3 UR19, UR19, 0x1, URZ ;  /* 0x0000000113137890 */ /* 0x000fe2000fffe03f */
[C---:B------:R-:W-:Y:S01]  /*4360*/  ISETP.GT.AND P0, PT, R228.reuse, 0x1, PT ;  /* 0x00000001e400780c */ /* 0x040fe20003f04270 */
[----:B------:R-:W-:Y:S01]  /*4370*/  UIADD3 UR31, UR31, 0x1, URZ ;  /* 0x000000011f1f7890 */ /* 0x000fe2000fffe03f */
[----:B------:R-:W-:Y:S01]  /*4380*/  VIADD R228, R228, 0xffffffff ;  /* 0xffffffffe4e47836 */ /* 0x000fe20000000000 */
[----:B------:R-:W-:Y:S02]  /*4390*/  UISETP.NE.AND UP0, UPT, UR19, 0xb, UPT ;  /* 0x0000000b1300788c */ /* 0x000fe4000bf05270 */
[----:B------:R-:W-:Y:S02]  /*43a0*/  UISETP.NE.AND UP1, UPT, UR31, 0xb, UPT ;  /* 0x0000000b1f00788c */ /* 0x000fe4000bf25270 */
[----:B------:R-:W-:Y:S02]  /*43b0*/  USEL UR8, URZ, 0x1, UP0 ;  /* 0x000000013f087887 */ /* 0x000fe40008000000 */
[----:B------:R-:W-:-:S02]  /*43c0*/  USEL UR19, UR19, URZ, UP0 ;  /* 0x0000003f13137287 */ /* 0x000fc40008000000 */
[----:B------:R-:W-:Y:S02]  /*43d0*/  USEL UR31, UR31, URZ, UP1 ;  /* 0x0000003f1f1f7287 */ /* 0x000fe40008800000 */
[----:B-----5:R-:W-:Y:S01]  /*43e0*/  LOP3.LUT R227, R227, UR8, RZ, 0x3c, !PT ;  /* 0x00000008e3e37c12 */ /* 0x020fe2000f8e3cff */
[----:B------:R-:W-:Y:S01]  /*43f0*/  UMOV UR8, 0x1 ;  /* 0x0000000100087882 */ /* 0x000fe20000000000 */
[----:B------:R-:W-:Y:S08]  /*4400*/  @P0 BRA `(.L_x_31) ;  /* 0xffffffec00880947 */ /* 0x000ff0000383ffff */
.L_x_23:
[----:B------:R-:W-:-:S04]  /*4410*/  UISETP.NE.AND UP0, UPT, UR6, URZ, UPT ;  /* 0x0000003f0600728c */ /* 0x000fc8000bf05270 */
[----:B------:R-:W-:-:S06]  /*4420*/  USEL UR6, URZ, 0x1, !UP0 ;  /* 0x000000013f067887 */ /* 0x000fcc000c000000 */
[----:B------:R-:W-:-:S13]  /*4430*/  ISETP.NE.AND P0, PT, RZ, UR6, PT ;  /* 0x00000006ff007c0c */ /* 0x000fda000bf05270 */
[----:B------:R-:W-:Y:S05]  /*4440*/  @!P0 BRA `(.L_x_32) ;  /* 0x0000000c00dc8947 */ /* 0x000fea0003800000 */
[----:B------:R-:W3:Y:S04]  /*4450*/  LDL.LU R227, [R1+0x74] ;  /* 0x0000740001e37983 */ /* 0x000ee80000300800 */
[----:B---3--:R3:W-:Y:S04]  /*4460*/  STL [R1+0x9c], R227 ;  /* 0x00009ce301007387 */ /* 0x0087e80000100800 */
[----:B---3--:R-:W3:Y:S04]  /*4470*/  LDL.LU R227, [R1+0x70] ;  /* 0x0000700001e37983 */ /* 0x008ee80000300800 */
        /* <DEDUP_REMOVED lines=55> */
[----:B---3--:R-:W3:Y:S01]  /*47f0*/  LDL.LU R227, [R1] ;  /* 0x0000000001e37983 */ /* 0x008ee20000300800 */
[----:B------:R-:W-:-:S02]  /*4800*/  WARPGROUP.DEPBAR.LE gsb0, 0x0 ;  /* 0x00008000000079c5 */ /* 0x000fc40000010000 */
[----:B------:R-:W-:Y:S01]  /*4810*/  FADD R226, R24, R226 ;  /* 0x000000e218e27221 */ /* 0x000fe20000000000 */
        /* <DEDUP_REMOVED lines=97> */
[----:B---3--:R-:W-:-:S05]  /*4e30*/  FADD R227, R122, R227 ;  /* 0x000000e37ae37221 */ /* 0x008fca0000000000 */
[----:B------:R3:W-:Y:S04]  /*4e40*/  STL [R1], R227 ;  /* 0x000000e301007387 */ /* 0x0007e80000100800 */
[----:B---3--:R-:W3:Y:S02]  /*4e50*/  LDL.LU R227, [R1+0x10c] ;  /* 0x00010c0001e37983 */ /* 0x008ee40000300800 */
[----:B---3--:R-:W-:-:S05]  /*4e60*/  FADD R227, R123, R227 ;  /* 0x000000e37be37221 */ /* 0x008fca0000000000 */
[----:B------:R3:W-:Y:S04]  /*4e70*/  STL [R1+0x4], R227 ;  /* 0x000004e301007387 */ /* 0x0007e80000100800 */
        /* <DEDUP_REMOVED lines=83> */
[----:B------:R3:W-:Y:S02]  /*53b0*/  STL [R1+0x74], R227 ;  /* 0x000074e301007387 */ /* 0x0007e40000100800 */
.L_x_32:
[----:B---3--:R-:W-:-:S04]  /*53c0*/  IMAD.U32 R227, RZ, RZ, UR30 ;  /* 0x0000001effe37e24 */ /* 0x008fc8000f8e00ff */
[----:B------:R3:W-:Y:S01]  /*53d0*/  SYNCS.ARRIVE.TRANS64.A1T0 RZ, [R227+UR28], RZ ;  /* 0x000000ffe3ff79a7 */ /* 0x0007e2000810001c */
[----:B------:R-:W-:Y:S02]  /*53e0*/  WARPGROUP.DEPBAR.LE gsb0, 0x0 ;  /* 0x00008000000079c5 */ /* 0x000fe40000010000 */
[----:B------:R-:W4:Y:S02]  /*53f0*/  LDC R24, c[0x0][0x28c] ;  /* 0x0000a300ff187b82 */ /* 0x000f240000000800 */
[----:B----4-:R-:W-:-:S13]  /*5400*/  ISETP.GE.AND P0, PT, R24, 0x1, PT ;  /* 0x000000011800780c */ /* 0x010fda0003f06270 */
[----:B---3--:R-:W-:Y:S05]  /*5410*/  @!P0 BRA `(.L_x_33) ;  /* 0x0000000000408947 */ /* 0x008fea0003800000 */
[----:B------:R-:W-:-:S06]  /*5420*/  UISETP.NE.AND UP0, UPT, UR26, 0x3, UPT ;  /* 0x000000031a00788c */ /* 0x000fcc000bf05270 */
[----:B------:R-:W-:-:S13]  /*5430*/  PLOP3.LUT P0, PT, PT, PT, UP0, 0x80, 0x0 ;  /* 0x000000000000781c */ /* 0x000fda0003f0f008 */
[----:B------:R-:W-:Y:S05]  /*5440*/  @!P0 BRA `(.L_x_34) ;  /* 0x0000000000048947 */ /* 0x000fea0003800000 */
[----:B------:R-:W-:Y:S01]  /*5450*/  BPT.TRAP 0x1 ;  /* 0x000000040000795c */ /* 0x000fe20000300000 */
.L_x_34:
[----:B------:R-:W-:Y:S02]  /*5460*/  UIADD3 UR8, UR16, UR5, URZ ;  /* 0x0000000510087290 */ /* 0x000fe4000fffe03f */
[----:B------:R-:W-:Y:S02]  /*5470*/  UISETP.GT.U32.AND UP0, UPT, UR13, 0x1, UPT ;  /* 0x000000010d00788c */ /* 0x000fe4000bf04070 */
[----:B------:R-:W-:-:S04]  /*5480*/  UIMAD.WIDE.U32 UR6, UR8, -0x45d1745d, URZ ;  /* 0xba2e8ba3080678a5 */ /* 0x000fc8000f8e003f */
[----:B------:R-:W-:Y:S01]  /*5490*/  USHF.R.U32.HI UR6, URZ, 0x3, UR7 ;  /* 0x000000033f067899 */ /* 0x000fe20008011607 */
[----:B------:R-:W-:-:S03]  /*54a0*/  PLOP3.LUT P0, PT, PT, PT, UP0, 0x80, 0x0 ;  /* 0x000000000000781c */ /* 0x000fc60003f0f008 */
[----:B------:R-:W-:-:S04]  /*54b0*/  UIMAD UR8, UR6, -0xb, UR8 ;  /* 0xfffffff5060878a4 */ /* 0x000fc8000f8e0208 */
[----:B------:R-:W-:-:S04]  /*54c0*/  ULEA UR8, UR8, UR12, 0x3 ;  /* 0x0000000c08087291 */ /* 0x000fc8000f8e183f */
[----:B------:R-:W-:-:S04]  /*54d0*/  UIADD3 UR8, UR8, 0x58, URZ ;  /* 0x0000005808087890 */ /* 0x000fc8000fffe03f */
[----:B------:R-:W-:-:S09]  /*54e0*/  UPRMT UR8, URZ, 0x654, UR8 ;  /* 0x000006543f087896 */ /* 0x000fd20008000008 */
[----:B------:R-:W-:Y:S01]  /*54f0*/  SYNCS.ARRIVE.TRANS64.RED.A1T0 RZ, [UR8], RZ ;  /* 0x000000ffffff79a7 */ /* 0x000fe20008100408 */
[----:B------:R-:W-:Y:S05]  /*5500*/  @P0 BRA `(.L_x_33) ;  /* 0x0000000000040947 */ /* 0x000fea0003800000 */
[----:B------:R-:W-:Y:S01]  /*5510*/  BPT.TRAP 0x1 ;  /* 0x000000040000795c */ /* 0x000fe20000300000 */
.L_x_33:
[----:B------:R-:W3:Y:S01]  /*5520*/  S2R R25, SR_TID.X ;  /* 0x0000000000197919 */ /* 0x000ee20000002100 */
[----:B------:R-:W-:Y:S01]  /*5530*/  IMAD.U32 R24, RZ, RZ, UR29 ;  /* 0x0000001dff187e24 */ /* 0x000fe2000f8e00ff */
[----:B------:R-:W-:Y:S01]  /*5540*/  UIADD3 UR5, UR27, UR5, URZ ;  /* 0x000000051b057290 */ /* 0x000fe2000fffe03f */
[----:B------:R-:W4:Y:S01]  /*5550*/  LDC R35, c[0x0][0x288] ;  /* 0x0000a200ff237b82 */ /* 0x000f220000000800 */
[----:B------:R-:W-:Y:S02]  /*5560*/  UISETP.GE.U32.AND UP1, UPT, UR27, 0xb, UPT ;  /* 0x0000000b1b00788c */ /* 0x000fe4000bf26070 */
[----:B------:R-:W-:Y:S01]  /*5570*/  SHF.L.U32 R24, R24, 0x1f, RZ ;  /* 0x0000001f18187819 */ /* 0x000fe200000006ff */
[----:B------:R-:W-:Y:S02]  /*5580*/  UISETP.GT.U32.AND UP0, UPT, UR5, 0xa, UPT ;  /* 0x0000000a0500788c */ /* 0x000fe4000bf04070 */
[----:B------:R-:W-:Y:S01]  /*5590*/  UIMAD.WIDE.U32 UR6, UR5, -0x45d1745d, URZ ;  /* 0xba2e8ba3050678a5 */ /* 0x000fe2000f8e003f */
[----:B------:R-:W5:Y:S01]  /*55a0*/  SYNCS.PHASECHK.TRANS64.TRYWAIT P0, [UR17+0x8], R24 ;  /* 0x00000818ff0075a7 */ /* 0x000f620008000151 */
[----:B------:R-:W-:-:S02]  /*55b0*/  UISETP.LT.U32.AND UP0, UPT, UR27, 0xb, UP0 ;  /* 0x0000000b1b00788c */ /* 0x000fc40008701070 */
[----:B------:R-:W-:Y:S02]  /*55c0*/  USHF.R.U32.HI UR6, URZ, 0x3, UR7 ;  /* 0x000000033f067899 */ /* 0x000fe40008011607 */
[----:B------:R-:W-:Y:S02]  /*55d0*/  USEL UR8, URZ, 0x1, !UP0 ;  /* 0x000000013f087887 */ /* 0x000fe4000c000000 */
[----:B------:R-:W-:Y:S02]  /*55e0*/  UIMAD UR5, UR6, -0xb, UR5 ;  /* 0xfffffff5060578a4 */ /* 0x000fe4000f8e0205 */
[----:B------:R-:W-:-:S04]  /*55f0*/  ULOP3.LUT UR4, UR4, UR8, URZ, 0x3c, !UPT ;  /* 0x0000000804047292 */ /* 0x000fc8000f8e3c3f */
[----:B------:R-:W-:Y:S01]  /*5600*/  @UP1 ULOP3.LUT UR4, UR4, 0x1, UR6, 0x78, !UPT ;  /* 0x0000000104041892 */ /* 0x000fe2000f8e7806 */
[----:B---3--:R-:W-:-:S04]  /*5610*/  SHF.R.S32.HI R26, RZ, 0x1f, R25 ;  /* 0x0000001fff1a7819 */ /* 0x008fc80000011419 */
[----:B------:R-:W-:-:S04]  /*5620*/  LEA.HI R26, R26, R25, RZ, 0x7 ;  /* 0x000000191a1a7211 */ /* 0x000fc800078f38ff */
[----:B------:R-:W-:-:S05]  /*5630*/  LOP3.LUT R26, R26, 0xffffff80, RZ, 0xc0, !PT ;  /* 0xffffff801a1a7812 */ /* 0x000fca00078ec0ff */
[----:B------:R-:W-:-:S05]  /*5640*/  IMAD.IADD R26, R25, 0x1, -R26 ;  /* 0x00000001191a7824 */ /* 0x000fca00078e0a1a */
[----:B------:R-:W-:-:S04]  /*5650*/  SHF.R.S32.HI R25, RZ, 0x1f, R26 ;  /* 0x0000001fff197819 */ /* 0x000fc8000001141a */
[----:B------:R-:W-:-:S04]  /*5660*/  LEA.HI R25, R25, R26, RZ, 0x2 ;  /* 0x0000001a19197211 */ /* 0x000fc800078f10ff */
[----:B------:R-:W-:-:S05]  /*5670*/  LOP3.LUT R25, R25, 0xfffffffc, RZ, 0xc0, !PT ;  /* 0xfffffffc19197812 */ /* 0x000fca00078ec0ff */
[----:B------:R-:W-:-:S04]  /*5680*/  IMAD.IADD R40, R26, 0x1, -R25 ;  /* 0x000000011a287824 */ /* 0x000fc800078e0a19 */
[----:B------:R-:W-:Y:S01]  /*5690*/  IMAD.SHL.U32 R32, R40, 0x2, RZ ;  /* 0x0000000228207824 */ /* 0x000fe200078e00ff */
[----:B----45:R-:W-:Y:S06]  /*56a0*/  @!P0 BRA `(.L_x_35) ;  /* 0x000000ac006c8947 */ /* 0x030fec0003800000 */
.L_x_328:
[----:B------:R4:W-:Y:S01]  /*56b0*/  STL [R1+0xa0], R2 ;  /* 0x0000a00201007387 */ /* 0x0009e20000100800 */
[----:B------:R-:W-:Y:S01]  /*56c0*/  ULDC UR8, c[0x0][0x284] ;  /* 0x0000a10000087ab9 */ /* 0x000fe20000000800 */
[----:B------:R-:W-:Y:S01]  /*56d0*/  SHF.R.S32.HI R33, RZ, 0x1f, R32 ;  /* 0x0000001fff217819 */ /* 0x000fe20000011420 */
[----:B------:R-:W-:Y:S01]  /*56e0*/  ULDC.64 UR6, c[0x0][0x5d0] ;  /* 0x0001740000067ab9 */ /* 0x000fe20000000a00 */
[----:B----4-:R-:W4:Y:S04]  /*56f0*/  LDL.LU R2, [R1+0x88] ;  /* 0x0000880001027983 */ /* 0x010f280000300800 */
[----:B------:R0:W-:Y:S04]  /*5700*/  STL [R1+0x9c], R0 ;  /* 0x00009c0001007387 */ /* 0x0001e80000100800 */
[----:B------:R-:W2:Y:S04]  /*5710*/  LDL R227, [R1+0x78] ;  /* 0x0000780001e37983 */ /* 0x000ea80000100800 */
[----:B0-----:R-:W3:Y:S01]  /*5720*/  LDL R0, [R1+0x84] ;  /* 0x0000840001007983 */ /* 0x001ee20000100800 */
[----:B----4-:R-:W-:-:S03]  /*5730*/  IMAD.SHL.U32 R37, R2, 0x100, RZ ;  /* 0x0000010002257824 */ /* 0x010fc600078e00ff */
[----:B------:R0:W5:Y:S01]  /*5740*/  LDL.LU R2, [R1+0xa0] ;  /* 0x0000a00001027983 */ /* 0x0001620000300800 */
[----:B---3--:R-:W-:-:S03]  /*5750*/  IMAD.SHL.U32 R34, R0, 0x40, RZ ;  /* 0x0000004000227824 */ /* 0x008fc600078e00ff */
[----:B------:R0:W5:Y:S02]  /*5760*/  LDL.LU R0, [R1+0x9c] ;  /* 0x00009c0001007983 */ /* 0x0001640000300800 */
[----:B------:R-:W-:Y:S02]  /*5770*/  ISETP.GE.AND P0, PT, R34, UR8, PT ;  /* 0x0000000822007c0c */ /* 0x000fe4000bf06270 */
[----:B--2---:R-:W-:Y:S02]  /*5780*/  SHF.R.S32.HI R38, RZ, 0x1f, R227 ;  /* 0x0000001fff267819 */ /* 0x004fe400000114e3 */
[----:B------:R-:W-:Y:S01]  /*5790*/  ISETP.GE.OR P0, PT, R37, R35, P0 ;  /* 0x000000232500720c */ /* 0x000fe20000706670 */
[----:B------:R-:W-:-:S04]  /*57a0*/  IMAD.WIDE.U32 R24, R227, UR6, R32 ;  /* 0x00000006e3187c25 */ /* 0x000fc8000f8e0020 */
[----:B------:R-:W-:Y:S01]  /*57b0*/  IMAD R26, R38, UR6, RZ ;  /* 0x00000006261a7c24 */ /* 0x000fe2000f8e02ff */
[----:B------:R-:W-:Y:S02]  /*57c0*/  SHF.R.S32.HI R36, RZ, 0x1f, R37 ;  /* 0x0000001fff247819 */ /* 0x000fe40000011425 */
[----:B------:R-:W-:Y:S01]  /*57d0*/  IADD3 R24, P1, R37, R24, RZ ;  /* 0x0000001825187210 */ /* 0x000fe20007f3e0ff */
[----:B------:R-:W-:-:S05]  /*57e0*/  IMAD R27, R227, UR7, R26 ;  /* 0x00000007e31b7c24 */ /* 0x000fca000f8e021a */
[----:B------:R-:W-:Y:S01]  /*57f0*/  IADD3.X R25, R36, R25, R27, P1, !PT ;  /* 0x0000001924197210 */ /* 0x000fe20000ffe41b */
[----:B0-----:R-:W-:Y:S06]  /*5800*/  @P0 BRA `(.L_x_36) ;  /* 0x0000008c00cc0947 */ /* 0x001fec0003800000 */
[----:B------:R0:W-:Y:S01]  /*5810*/  STL.64 [R1+0xa8], R4 ;  /* 0x0000a80401007387 */ /* 0x0001e20000100a00 */
[----:B------:R-:W2:Y:S01]  /*5820*/  LDC.64 R28, c[0x0][0x5c8] ;  /* 0x00017200ff1c7b82 */ /* 0x000ea20000000a00 */
[----:B------:R-:W-:Y:S02]  /*5830*/  ULDC.64 UR6, c[0x0][0x5c0] ;  /* 0x0001700000067ab9 */ /* 0x000fe40000000a00 */
[----:B0-----:R-:W3:Y:S04]  /*5840*/  LDL.64 R4, [R1+0x90] ;  /* 0x0000900001047983 */ /* 0x001ee80000100a00 */
[----:B-----5:R0:W-:Y:S04]  /*5850*/  STL [R1+0xa0], R2 ;  /* 0x0000a00201007387 */ /* 0x0201e80000100800 */
[----:B0-----:R-:W3:Y:S04]  /*5860*/  LDL.LU R2, [R1+0x84] ;  /* 0x0000840001027983 */ /* 0x001ee80000300800 */
[----:B------:R0:W-:Y:S04]  /*5870*/  STL [R1+0x9c], R0 ;  /* 0x00009c0001007387 */ /* 0x0001e80000100800 */
[----:B0-----:R-:W4:Y:S01]  /*5880*/  LDL R0, [R1+0x8c] ;  /* 0x00008c0001007983 */ /* 0x001f220000100800 */
[----:B---3--:R-:W-:-:S03]  /*5890*/  IMAD.WIDE R30, R2, 0x40, R4 ;  /* 0x00000040021e7825 */ /* 0x008fc600078e0204 */
[----:B------:R0:W5:Y:S04]  /*58a0*/  LDL.LU.64 R4, [R1+0xa8] ;  /* 0x0000a80001047983 */ /* 0x0001680000300a00 */
[----:B------:R0:W5:Y:S01]  /*58b0*/  LDL.LU R2, [R1+0xa0] ;  /* 0x0000a00001027983 */ /* 0x0001620000300800 */
[-C--:B--2---:R-:W-:Y:S02]  /*58c0*/  IMAD R26, R31, R28.reuse, RZ ;  /* 0x0000001c1f1a7224 */ /* 0x084fe400078e02ff */
[----:B------:R-:W-:-:S04]  /*58d0*/  IMAD.WIDE.U32 R24, R30, R28, R24 ;  /* 0x0000001c1e187225 */ /* 0x000fc800078e0018 */
[----:B------:R-:W-:Y:S01]  /*58e0*/  IMAD R27, R30, R29, R26 ;  /* 0x0000001d1e1b7224 */ /* 0x000fe200078e021a */
[----:B------:R-:W-:Y:S01]  /*58f0*/  LEA R26, P0, R28, R24, 0x3 ;  /* 0x000000181c1a7211 */ /* 0x000fe200078018ff */
[----:B----4-:R-:W-:Y:S01]  /*5900*/  IMAD.IADD R39, R0, 0x1, -R34 ;  /* 0x0000000100277824 */ /* 0x010fe200078e0a22 */
[----:B------:R-:W-:Y:S01]  /*5910*/  IADD3 R24, P1, R24, UR6, RZ ;  /* 0x0000000618187c10 */ /* 0x000fe2000ff3e0ff */
[----:B------:R0:W5:Y:S01]  /*5920*/  LDL.LU R0, [R1+0x9c] ;  /* 0x00009c0001007983 */ /* 0x0001620000300800 */
[----:B------:R-:W-:Y:S01]  /*5930*/  IMAD.IADD R27, R25, 0x1, R27 ;  /* 0x00000001191b7824 */ /* 0x000fe200078e021b */
[----:B------:R-:W-:-:S04]  /*5940*/  IADD3 R26, P3, R26, UR6, RZ ;  /* 0x000000061a1a7c10 */ /* 0x000fc8000ff7e0ff */
[----:B------:R-:W-:Y:S01]  /*5950*/  LEA.HI.X R29, R28, R27, R29, 0x3, P0 ;  /* 0x0000001b1c1d7211 */ /* 0x000fe200000f1c1d */
[----:B------:R-:W-:Y:S01]  /*5960*/  IMAD R28, R40, -0x2, R35 ;  /* 0xfffffffe281c7824 */ /* 0x000fe200078e0223 */
[----:B------:R-:W-:Y:S01]  /*5970*/  FSETP.NEU.AND P0, PT, RZ, UR25, PT ;  /* 0x00000019ff007c0b */ /* 0x000fe2000bf0d000 */
[----:B------:R-:W-:Y:S01]  /*5980*/  BSSY B0, `(.L_x_36) ;  /* 0x00008db000007945 */ /* 0x000fe20003800000 */
[----:B------:R-:W-:Y:S02]  /*5990*/  IADD3.X R25, R27, UR7, RZ, P1, !PT ;  /* 0x000000071b197c10 */ /* 0x000fe40008ffe4ff */
[----:B------:R-:W-:Y:S01]  /*59a0*/  IADD3.X R27, R29, UR7, RZ, P3, !PT ;  /* 0x000000071d1b7c10 */ /* 0x000fe20009ffe4ff */
[----:B------:R-:W-:-:S08]  /*59b0*/  IMAD.IADD R34, R28, 0x1, -R37 ;  /* 0x000000011c227824 */ /* 0x000fd000078e0a25 */
[----:B0-----:R-:W-:Y:S05]  /*59c0*/  @!P0 BRA `(.L_x_37) ;  /* 0x0000006800d88947 */ /* 0x001fea0003800000 */
[----:B------:R-:W-:Y:S01]  /*59d0*/  ULDC.64 UR6, c[0x0][0x5b8] ;  /* 0x00016e0000067ab9 */ /* 0x000fe20000000a00 */
[----:B------:R-:W-:Y:S01]  /*59e0*/  ULDC.64 UR8, c[0x0][0x5a8] ;  /* 0x00016a0000087ab9 */ /* 0x000fe20000000a00 */
[----:B------:R-:W-:Y:S01]  /*59f0*/  IMAD.WIDE.U32 R32, R227, UR6, R32 ;  /* 0x00000006e3207c25 */ /* 0x000fe2000f8e0020 */
[----:B------:R-:W-:Y:S03]  /*5a00*/  BSSY B1, `(.L_x_38) ;  /* 0x0000010000017945 */ /* 0x000fe60003800000 */
[----:B------:R-:W-:Y:S01]  /*5a10*/  IMAD R28, R38, UR6, RZ ;  /* 0x00000006261c7c24 */ /* 0x000fe2000f8e02ff */
[----:B------:R-:W-:-:S03]  /*5a20*/  IADD3 R32, P0, R37, R32, RZ ;  /* 0x0000002025207210 */ /* 0x000fc60007f1e0ff */
[----:B------:R-:W-:Y:S01]  /*5a30*/  IMAD R29, R227, UR7, R28 ;  /* 0x00000007e31d7c24 */ /* 0x000fe2000f8e021c */
[----:B------:R-:W-:Y:S02]  /*5a40*/  ULDC.64 UR6, c[0x0][0x5b0] ;  /* 0x00016c0000067ab9 */ /* 0x000fe40000000a00 */
[----:B------:R-:W-:Y:S02]  /*5a50*/  IMAD R35, R31, UR6, RZ ;  /* 0x000000061f237c24 */ /* 0x000fe4000f8e02ff */
[----:B------:R-:W-:Y:S02]  /*5a60*/  IADD3.X R33, R36, R33, R29, P0, !PT ;  /* 0x0000002124217210 */ /* 0x000fe400007fe41d */
[----:B------:R-:W-:Y:S01]  /*5a70*/  ISETP.GE.AND P0, PT, R39, 0x1, PT ;  /* 0x000000012700780c */ /* 0x000fe20003f06270 */
[C---:B------:R-:W-:Y:S02]  /*5a80*/  IMAD R35, R30.reuse, UR7, R35 ;  /* 0x000000071e237c24 */ /* 0x040fe4000f8e0223 */
[----:B------:R-:W-:Y:S01]  /*5a90*/  IMAD.WIDE.U32 R28, R30, UR6, R32 ;  /* 0x000000061e1c7c25 */ /* 0x000fe2000f8e0020 */
[----:B------:R-:W-:-:S02]  /*5aa0*/  ISETP.LT.OR P4, PT, R34, 0x1, !P0 ;  /* 0x000000012200780c */ /* 0x000fc40004781670 */
[----:B------:R-:W-:-:S04]  /*5ab0*/  IADD3 R28, P1, R28, UR8, RZ ;  /* 0x000000081c1c7c10 */ /* 0x000fc8000ff3e0ff */
[--C-:B------:R-:W-:Y:S02]  /*5ac0*/  IADD3.X R29, R29, UR9, R35.reuse, P1, !PT ;  /* 0x000000091d1d7c10 */ /* 0x100fe40008ffe423 */
[----:B------:R-:W-:-:S05]  /*5ad0*/  PRMT R35, RZ, 0x7610, R35 ;  /* 0x00007610ff237816 */ /* 0x000fca0000000023 */
[----:B------:R-:W-:Y:S05]  /*5ae0*/  @P4 BRA `(.L_x_39) ;  /* 0x0000000000044947 */ /* 0x000fea0003800000 */
[----:B------:R0:W5:Y:S02]  /*5af0*/  LDG.E.U8 R35, desc[UR22][R28.64] ;  /* 0x000000161c237981 */ /* 0x000164000c1e1100 */
.L_x_39:
[----:B------:R-:W-:Y:S05]  /*5b00*/  BSYNC B1 ;  /* 0x0000000000017941 */ /* 0x000fea0003800000 */
.L_x_38:
[----:B-----5:R-:W-:Y:S01]  /*5b10*/  LOP3.LUT R35, R35, 0xff, RZ, 0xc0, !PT ;  /* 0x000000ff23237812 */ /* 0x020fe200078ec0ff */
[----:B------:R-:W-:Y:S01]  /*5b20*/  BSSY B1, `(.L_x_40) ;  /* 0x000000b000017945 */ /* 0x000fe20003800000 */
[----:B------:R-:W-:Y:S02]  /*5b30*/  ISETP.LT.OR P3, PT, R34, 0x2, !P0 ;  /* 0x000000022200780c */ /* 0x000fe40004761670 */
[----:B------:R-:W-:-:S05]  /*5b40*/  F2FP.F16.E4M3.UNPACK_B R35, R35 ;  /* 0x00000023ff23723e */ /* 0x000fca00020006ff */
[----:B------:R-:W-:-:S05]  /*5b50*/  HADD2.F32 R35, -RZ, R35.H0_H0 ;  /* 0x20000023ff237230 */ /* 0x000fca0000004100 */
[----:B------:R-:W-:-:S04]  /*5b60*/  FMUL R35, R35, UR25 ;  /* 0x0000001923237c20 */ /* 0x000fc80008400000 */
[----:B------:R-:W-:-:S05]  /*5b70*/  FFMA R35, R226, UR24, R35 ;  /* 0x00000018e2237c23 */ /* 0x000fca0008000023 */
[----:B------:R-:W-:Y:S02]  /*5b80*/  F2FP.SATFINITE.E4M3.F32.PACK_AB_MERGE_C R37, RZ, R35, RZ ;  /* 0x00000023ff25723e */ /* 0x000fe400048070ff */
[----:B------:R-:W-:-:S03]  /*5b90*/  PRMT R35, RZ, 0x7610, R35 ;  /* 0x00007610ff237816 */ /* 0x000fc60000000023 */
[----:B------:R2:W-:Y:S01]  /*5ba0*/  @!P4 STG.E.U8 desc[UR22][R24.64], R37 ;  /* 0x000000251800c986 */ /* 0x0005e2000c101116 */
[----:B------:R-:W-:Y:S05]  /*5bb0*/  @P3 BRA `(.L_x_41) ;  /* 0x0000000000043947 */ /* 0x000fea0003800000 */
[----:B------:R3:W5:Y:S02]  /*5bc0*/  LDG.E.U8 R35, desc[UR22][R28.64+0x1] ;  /* 0x000001161c237981 */ /* 0x000764000c1e1100 */
.L_x_41:
[----:B------:R-:W-:Y:S05]  /*5bd0*/  BSYNC B1 ;  /* 0x0000000000017941 */ /* 0x000fea0003800000 */
.L_x_40:
[----:B-----5:R-:W-:Y:S01]  /*5be0*/  LOP3.LUT R35, R35, 0xff, RZ, 0xc0, !PT ;  /* 0x000000ff23237812 */ /* 0x020fe200078ec0ff */
[----:B------:R-:W-:Y:S01]  /*5bf0*/  BSSY B1, `(.L_x_42) ;  /* 0x0000013000017945 */ /* 0x000fe20003800000 */
[----:B--2---:R-:W-:Y:S02]  /*5c00*/  IADD3 R37, P1, R30, 0x8, RZ ;  /* 0x000000081e257810 */ /* 0x004fe40007f3e0ff */
[----:B------:R-:W-:-:S03]  /*5c10*/  F2FP.F16.E4M3.UNPACK_B R35, R35 ;  /* 0x00000023ff23723e */ /* 0x000fc600020006ff */
[----:B------:R-:W-:Y:S01]  /*5c20*/  IMAD.X R31, RZ, RZ, R31, P1 ;  /* 0x000000ffff1f7224 */ /* 0x000fe200008e061f */
[----:B------:R-:W-:Y:S01]  /*5c30*/  ISETP.GE.AND P1, PT, R39, 0x9, PT ;  /* 0x000000092700780c */ /* 0x000fe20003f26270 */
[----:B------:R-:W-:Y:S02]  /*5c40*/  HADD2.F32 R35, -RZ, R35.H0_H0 ;  /* 0x20000023ff237230 */ /* 0x000fe40000004100 */
[----:B------:R-:W-:Y:S01]  /*5c50*/  IMAD R36, R31, UR6, RZ ;  /* 0x000000061f247c24 */ /* 0x000fe2000f8e02ff */
[----:B------:R-:W-:Y:S01]  /*5c60*/  ISETP.LT.OR P5, PT, R34, 0x1, !P1 ;  /* 0x000000012200780c */ /* 0x000fe20004fa1670 */
[----:B------:R-:W-:-:S04]  /*5c70*/  IMAD.WIDE.U32 R32, R37, UR6, R32 ;  /* 0x0000000625207c25 */ /* 0x000fc8000f8e0020 */
[----:B------:R-:W-:Y:S01]  /*5c80*/  FMUL R30, R35, UR25 ;  /* 0x00000019231e7c20 */ /* 0x000fe20008400000 */
[----:B------:R-:W-:-:S03]  /*5c90*/  IMAD R37, R37, UR7, R36 ;  /* 0x0000000725257c24 */ /* 0x000fc6000f8e0224 */
[----:B------:R-:W-:Y:S01]  /*5ca0*/  FFMA R225, R225, UR24, R30 ;  /* 0x00000018e1e17c23 */ /* 0x000fe2000800001e */
[----:B------:R-:W-:Y:S02]  /*5cb0*/  IADD3 R30, P4, R32, UR8, RZ ;  /* 0x00000008201e7c10 */ /* 0x000fe4000ff9e0ff */
[----:B------:R-:W-:Y:S02]  /*5cc0*/  PRMT R32, RZ, 0x7610, R32 ;  /* 0x00007610ff207816 */ /* 0x000fe40000000020 */
[----:B------:R-:W-:Y:S02]  /*5cd0*/  F2FP.SATFINITE.E4M3.F32.PACK_AB_MERGE_C R225, RZ, R225, RZ ;  /* 0x000000e1ffe1723e */ /* 0x000fe400048070ff */
[----:B------:R-:W-:-:S03]  /*5ce0*/  IADD3.X R31, R33, UR9, R37, P4, !PT ;  /* 0x00000009211f7c10 */ /* 0x000fc6000a7fe425 */
[----:B------:R2:W-:Y:S01]  /*5cf0*/  @!P3 STG.E.U8 desc[UR22][R24.64+0x1], R225 ;  /* 0x000001e11800b986 */ /* 0x0005e2000c101116 */
[----:B------:R-:W-:Y:S05]  /*5d00*/  @P5 BRA `(.L_x_43) ;  /* 0x0000000000045947 */ /* 0x000fea0003800000 */
[----:B------:R4:W5:Y:S02]  /*5d10*/  LDG.E.U8 R32, desc[UR22][R30.64] ;  /* 0x000000161e207981 */ /* 0x000964000c1e1100 */
.L_x_43:
[----:B------:R-:W-:Y:S05]  /*5d20*/  BSYNC B1 ;  /* 0x0000000000017941 */ /* 0x000fea0003800000 */
.L_x_42:
[----:B-----5:R-:W-:Y:S01]  /*5d30*/  LOP3.LUT R32, R32, 0xff, RZ, 0xc0, !PT ;  /* 0x000000ff20207812 */ /* 0x020fe200078ec0ff */
[----:B------:R-:W-:Y:S01]  /*5d40*/  BSSY B1, `(.L_x_44) ;  /* 0x000000b000017945 */ /* 0x000fe20003800000 */
[----:B------:R-:W-:Y:S02]  /*5d50*/  ISETP.LT.OR P3, PT, R34, 0x2, !P1 ;  /* 0x000000022200780c */ /* 0x000fe40004f61670 */
[----:B------:R-:W-:-:S05]  /*5d60*/  F2FP.F16.E4M3.UNPACK_B R32, R32 ;  /* 0x00000020ff20723e */ /* 0x000fca00020006ff */
[----:B------:R-:W-:-:S05]  /*5d70*/  HADD2.F32 R32, -RZ, R32.H0_H0 ;  /* 0x20000020ff207230 */ /* 0x000fca0000004100 */
[----:B------:R-:W-:Y:S01]  /*5d80*/  FMUL R33, R32, UR25 ;  /* 0x0000001920217c20 */ /* 0x000fe20008400000 */
[----:B------:R-:W-:-:S03]  /*5d90*/  PRMT R32, RZ, 0x7610, R32 ;  /* 0x00007610ff207816 */ /* 0x000fc60000000020 */
[----:B------:R-:W-:-:S05]  /*5da0*/  FFMA R33, R224, UR24, R33 ;  /* 0x00000018e0217c23 */ /* 0x000fca0008000021 */
[----:B------:R-:W-:-:S05]  /*5db0*/  F2FP.SATFINITE.E4M3.F32.PACK_AB_MERGE_C R33, RZ, R33, RZ ;  /* 0x00000021ff21723e */ /* 0x000fca00048070ff */
[----:B------:R0:W-:Y:S01]  /*5dc0*/  @!P5 STG.E.U8 desc[UR22][R26.64], R33 ;  /* 0x000000211a00d986 */ /* 0x0001e2000c101116 */
[----:B------:R-:W-:Y:S05]  /*5dd0*/  @P3 BRA `(.L_x_45) ;  /* 0x0000000000043947 */ /* 0x000fea0003800000 */
[----:B------:R0:W5:Y:S02]  /*5de0*/  LDG.E.U8 R32, desc[UR22][R30.64+0x1] ;  /* 0x000001161e207981 */ /* 0x000164000c1e1100 */
.L_x_45:
[----:B------:R-:W-:Y:S05]  /*5df0*/  BSYNC B1 ;  /* 0x0000000000017941 */ /* 0x000fea0003800000 */
.L_x_44:
[----:B-----5:R-:W-:Y:S01]  /*5e00*/  LOP3.LUT R32, R32, 0xff, RZ, 0xc0, !PT ;  /* 0x000000ff20207812 */ /* 0x020fe200078ec0ff */
[----:B------:R-:W-:Y:S01]  /*5e10*/  BSSY B1, `(.L_x_46) ;  /* 0x000000b000017945 */ /* 0x000fe20003800000 */
[----:B------:R-:W-:Y:S02]  /*5e20*/  ISETP.LT.OR P4, PT, R34, 0x9, !P0 ;  /* 0x000000092200780c */ /* 0x000fe40004781670 */
[----:B------:R-:W-:-:S05]  /*5e30*/  F2FP.F16.E4M3.UNPACK_B R32, R32 ;  /* 0x00000020ff20723e */ /* 0x000fca00020006ff */
[----:B------:R-:W-:-:S05]  /*5e40*/  HADD2.F32 R32, -RZ, R32.H0_H0 ;  /* 0x20000020ff207230 */ /* 0x000fca0000004100 */
[----:B------:R-:W-:-:S04]  /*5e50*/  FMUL R32, R32, UR25 ;  /* 0x0000001920207c20 */ /* 0x000fc80008400000 */
[----:B------:R-:W-:-:S05]  /*5e60*/  FFMA R32, R223, UR24, R32 ;  /* 0x00000018df207c23 */ /* 0x000fca0008000020 */
[----:B0-----:R-:W-:Y:S02]  /*5e70*/  F2FP.SATFINITE.E4M3.F32.PACK_AB_MERGE_C R33, RZ, R32, RZ ;  /* 0x00000020ff21723e */ /* 0x001fe400048070ff */
[----:B------:R-:W-:-:S03]  /*5e80*/  PRMT R32, RZ, 0x7610, R32 ;  /* 0x00007610ff207816 */ /* 0x000fc60000000020 */
[----:B------:R0:W-:Y:S01]  /*5e90*/  @!P3 STG.E.U8 desc[UR22][R26.64+0x1], R33 ;  /* 0x000001211a00b986 */ /* 0x0001e2000c101116 */
[----:B------:R-:W-:Y:S05]  /*5ea0*/  @P4 BRA `(.L_x_47) ;  /* 0x0000000000044947 */ /* 0x000fea0003800000 */
[----:B------:R0:W5:Y:S02]  /*5eb0*/  LDG.E.U8 R32, desc[UR22][R28.64+0x8] ;  /* 0x000008161c207981 */ /* 0x000164000c1e1100 */
.L_x_47:
[----:B------:R-:W-:Y:S05]  /*5ec0*/  BSYNC B1 ;  /* 0x0000000000017941 */ /* 0x000fea0003800000 */
.L_x_46:
[----:B-----5:R-:W-:Y:S01]  /*5ed0*/  LOP3.LUT R32, R32, 0xff, RZ, 0xc0, !PT ;  /* 0x000000ff20207812 */ /* 0x020fe200078ec0ff */
[----:B------:R-:W-:Y:S01]  /*5ee0*/  BSSY B1, `(.L_x_48) ;  /* 0x000000b000017945 */ /* 0x000fe20003800000 */
[----:B------:R-:W-:Y:S02]  /*5ef0*/  ISETP.LT.OR P3, PT, R34, 0xa, !P0 ;  /* 0x0000000a2200780c */ /* 0x000fe40004761670 */
[----:B------:R-:W-:-:S05]  /*5f00*/  F2FP.F16.E4M3.UNPACK_B R32, R32 ;  /* 0x00000020ff20723e */ /* 0x000fca00020006ff */
[----:B------:R-:W-:-:S05]  /*5f10*/  HADD2.F32 R32, -RZ, R32.H0_H0 ;  /* 0x20000020ff207230 */ /* 0x000fca0000004100 */
[----:B0-----:R-:W-:Y:S01]  /*5f20*/  FMUL R33, R32, UR25 ;  /* 0x0000001920217c20 */ /* 0x001fe20008400000 */
[----:B------:R-:W-:-:S03]  /*5f30*/  PRMT R32, RZ, 0x7610, R32 ;  /* 0x00007610ff207816 */ /* 0x000fc60000000020 */
[----:B------:R-:W-:-:S05]  /*5f40*/  FFMA R33, R222, UR24, R33 ;  /* 0x00000018de217c23 */ /* 0x000fca0008000021 */
[----:B------:R-:W-:-:S05]  /*5f50*/  F2FP.SATFINITE.E4M3.F32.PACK_AB_MERGE_C R33, RZ, R33, RZ ;  /* 0x00000021ff21723e */ /* 0x000fca00048070ff */
[----:B------:R0:W-:Y:S01]  /*5f60*/  @!P4 STG.E.U8 desc[UR22][R24.64+0x8], R33 ;  /* 0x000008211800c986 */ /* 0x0001e2000c101116 */
[----:B------:R-:W-:Y:S05]  /*5f70*/  @P3 BRA `(.L_x_49) ;  /* 0x0000000000043947 */ /* 0x000fea0003800000 */
[----:B------:R0:W5:Y:S02]  /*5f80*/  LDG.E.U8 R32, desc[UR22][R28.64+0x9] ;  /* 0x000009161c207981 */ /* 0x000164000c1e1100 */
.L_x_49:
[----:B------:R-:W-:Y:S05]  /*5f90*/  BSYNC B1 ;  /* 0x0000000000017941 */ /* 0x000fea0003800000 */
.L_x_48:
        /* <DEDUP_REMOVED lines=12> */
.L_x_51:
[----:B------:R-:W-:Y:S05]  /*6060*/  BSYNC B1 ;  /* 0x0000000000017941 */ /* 0x000fea0003800000 */
.L_x_50:
        /* <DEDUP_REMOVED lines=12> */
.L_x_53:
[----:B------:R-:W-:Y:S05]  /*6130*/  BSYNC B1 ;  /* 0x0000000000017941 */ /* 0x000fea0003800000 */
.L_x_52:
        /* <DEDUP_REMOVED lines=12> */
.L_x_55:
[----:B------:R-:W-:Y:S05]  /*6200*/  BSYNC B1 ;  /* 0x0000000000017941 */ /* 0x000fea0003800000 */
.L_x_54:
        /* <DEDUP_REMOVED lines=12> */
.L_x_57:
[----:B------:R-:W-:Y:S05]  /*62d0*/  BSYNC B1 ;  /* 0x0000000000017941 */ /* 0x000fea0003800000 */
.L_x_56:
        /* <DEDUP_REMOVED lines=12> */
.L_x_59:
[----:B------:R-:W-:Y:S05]  /*63a0*/  BSYNC B1 ;  /* 0x0000000000017941 */ /* 0x000fea0003800000 */
.L_x_58:
        /* <DEDUP_REMOVED lines=12> */
.L_x_61:
[----:B------:R-:W-:Y:S05]  /*6470*/  BSYNC B1 ;  /* 0x0000000000017941 */ /* 0x000fea0003800000 */
.L_x_60:
        /* <DEDUP_REMOVED lines=12> */
.L_x_63:
[----:B------:R-:W-:Y:S05]  /*6540*/  BSYNC B1 ;  /* 0x0000000000017941 */ /* 0x000fea0003800000 */
.L_x_62:
        /* <DEDUP_REMOVED lines=12> */
.L_x_65:
[----:B------:R-:W-:Y:S05]  /*6610*/  BSYNC B1 ;  /* 0x0000000000017941 */ /* 0x000fea0003800000 */
.L_x_64:
        /* <DEDUP_REMOVED lines=12> */
.L_x_67:
[----:B------:R-:W-:Y:S05]  /*66e0*/  BSYNC B1 ;  /* 0x0000000000017941 */ /* 0x000fea0003800000 */
.L_x_66:
        /* <DEDUP_REMOVED lines=12> */
.L_x_69:
[----:B------:R-:W-:Y:S05]  /*67b0*/  BSYNC B1 ;  /* 0x0000000000017941 */ /* 0x000fea0003800000 */
.L_x_68:
        /* <DEDUP_REMOVED lines=12> */
.L_x_71:
[----:B------:R-:W-:Y:S05]  /*6880*/  BSYNC B1 ;  /* 0x0000000000017941 */ /* 0x000fea0003800000 */
.L_x_70:
        /* <DEDUP_REMOVED lines=12> */
.L_x_73:
[----:B------:R-:W-:Y:S05]  /*6950*/  BSYNC B1 ;  /* 0x0000000000017941 */ /* 0x000fea0003800000 */
.L_x_72:
        /* <DEDUP_REMOVED lines=12> */
.L_x_75:
[----:B------:R-:W-:Y:S05]  /*6a20*/  BSYNC B1 ;  /* 0x0000000000017941 */ /* 0x000fea0003800000 */
.L_x_74:
        /* <DEDUP_REMOVED lines=12> */
.L_x_77:
[----:B------:R-:W-:Y:S05]  /*6af0*/  BSYNC B1 ;  /* 0x0000000000017941 */ /* 0x000fea0003800000 */
.L_x_76:
        /* <DEDUP_REMOVED lines=12> */
.L_x_79:
[----:B------:R-:W-:Y:S05]  /*6bc0*/  BSYNC B1 ;  /* 0x0000000000017941 */ /* 0x000fea0003800000 */
.L_x_78:
        /* <DEDUP_REMOVED lines=12> */
.L_x_81:
[----:B------:R-:W-:Y:S05]  /*6c90*/  BSYNC B1 ;  /* 0x0000000000017941 */ /* 0x000fea0003800000 */
.L_x_80:
        /* <DEDUP_REMOVED lines=12> */
.L_x_83:
[----:B------:R-:W-:Y:S05]  /*6d60*/  BSYNC B1 ;  /* 0x0000000000017941 */ /* 0x000fea0003800000 */
.L_x_82:
        /* <DEDUP_REMOVED lines=12> */
.L_x_85:
[----:B------:R-:W-:Y:S05]  /*6e30*/  BSYNC B1 ;  /* 0x0000000000017941 */ /* 0x000fea0003800000 */
.L_x_84:
        /* <DEDUP_REMOVED lines=12> */
.L_x_87:
[----:B------:R-:W-:Y:S05]  /*6f00*/  BSYNC B1 ;  /* 0x0000000000017941 */ /* 0x000fea0003800000 */
.L_x_86:
        /* <DEDUP_REMOVED lines=12> */
.L_x_89:
[----:B------:R-:W-:Y:S05]  /*6fd0*/  BSYNC B1 ;  /* 0x0000000000017941 */ /* 0x000fea0003800000 */
.L_x_88:
        /* <DEDUP_REMOVED lines=12> */
.L_x_91:
[----:B------:R-:W-:Y:S05]  /*70a0*/  BSYNC B1 ;  /* 0x0000000000017941 */ /* 0x000fea0003800000 */
.L_x_90:
        /* <DEDUP_REMOVED lines=12> */
.L_x_93:
[----:B------:R-:W-:Y:S05]  /*7170*/  BSYNC B1 ;  /* 0x0000000000017941 */ /* 0x000fea0003800000 */
.L_x_92:
        /* <DEDUP_REMOVED lines=12> */
.L_x_95:
[----:B------:R-:W-:Y:S05]  /*7240*/  BSYNC B1 ;  /* 0x0000000000017941 */ /* 0x000fea0003800000 */
.L_x_94:
        /* <DEDUP_REMOVED lines=12> */
.L_x_97:
[----:B------:R-:W-:Y:S05]  /*7310*/  BSYNC B1 ;  /* 0x0000000000017941 */ /* 0x000fea0003800000 */
.L_x_96:
        /* <DEDUP_REMOVED lines=12> */
.L_x_99:
[----:B------:R-:W-:Y:S05]  /*73e0*/  BSYNC B1 ;  /* 0x0000000000017941 */ /* 0x000fea0003800000 */
.L_x_98:
        /* <DEDUP_REMOVED lines=12> */
.L_x_101:
[----:B------:R-:W-:Y:S05]  /*74b0*/  BSYNC B1 ;  /* 0x0000000000017941 */ /* 0x000fea0003800000 */
.L_x_100:
        /* <DEDUP_REMOVED lines=12> */
.L_x_103:
[----:B------:R-:W-:Y:S05]  /*7580*/  BSYNC B1 ;  /* 0x0000000000017941 */ /* 0x000fea0003800000 */
.L_x_102:
        /* <DEDUP_REMOVED lines=12> */
.L_x_105:
[----:B------:R-:W-:Y:S05]  /*7650*/  BSYNC B1 ;  /* 0x0000000000017941 */ /* 0x000fea0003800000 */
.L_x_104:
        /* <DEDUP_REMOVED lines=12> */
.L_x_107:
[----:B------:R-:W-:Y:S05]  /*7720*/  BSYNC B1 ;  /* 0x0000000000017941 */ /* 0x000fea0003800000 */
.L_x_106:
        /* <DEDUP_REMOVED lines=12> */
.L_x_109:
[----:B------:R-:W-:Y:S05]  /*77f0*/  BSYNC B1 ;  /* 0x0000000000017941 */ /* 0x000fea0003800000 */
.L_x_108:
        /* <DEDUP_REMOVED lines=12> */
.L_x_111:
[----:B------:R-:W-:Y:S05]  /*78c0*/  BSYNC B1 ;  /* 0x0000000000017941 */ /* 0x000fea0003800000 */
.L_x_110:
        /* <DEDUP_REMOVED lines=12> */
.L_x_113:
[----:B------:R-:W-:Y:S05]  /*7990*/  BSYNC B1 ;  /* 0x0000000000017941 */ /* 0x000fea0003800000 */
.L_x_112:
        /* <DEDUP_REMOVED lines=12> */
.L_x_115:
[----:B------:R-:W-:Y:S05]  /*7a60*/  BSYNC B1 ;  /* 0x0000000000017941 */ /* 0x000fea0003800000 */
.L_x_114:
        /* <DEDUP_REMOVED lines=12> */
.L_x_117:
[----:B------:R-:W-:Y:S05]  /*7b30*/  BSYNC B1 ;  /* 0x0000000000017941 */ /* 0x000fea0003800000 */
.L_x_116:
        /* <DEDUP_REMOVED lines=12> */
.L_x_119:
[----:B------:R-:W-:Y:S05]  /*7c00*/  BSYNC B1 ;  /* 0x0000000000017941 */ /* 0x000fea0003800000 */
.L_x_118:
        /* <DEDUP_REMOVED lines=12> */
.L_x_121:
[----:B------:R-:W-:Y:S05]  /*7cd0*/  BSYNC B1 ;  /* 0x0000000000017941 */ /* 0x000fea0003800000 */
.L_x_120:
        /* <DEDUP_REMOVED lines=12> */
.L_x_123:
[----:B------:R-:W-:Y:S05]  /*7da0*/  BSYNC B1 ;  /* 0x0000000000017941 */ /* 0x000fea0003800000 */
.L_x_122:
        /* <DEDUP_REMOVED lines=12> */
.L_x_125:
[----:B------:R-:W-:Y:S05]  /*7e70*/  BSYNC B1 ;  /* 0x0000000000017941 */ /* 0x000fea0003800000 */
.L_x_124:
        /* <DEDUP_REMOVED lines=12> */
.L_x_127:
[----:B------:R-:W-:Y:S05]  /*7f40*/  BSYNC B1 ;  /* 0x0000000000017941 */ /* 0x000fea0003800000 */
.L_x_126:
        /* <DEDUP_REMOVED lines=12> */
.L_x_129:
[----:B------:R-:W-:Y:S05]  /*8010*/  BSYNC B1 ;  /* 0x0000000000017941 */ /* 0x000fea0003800000 */
.L_x_128:
        /* <DEDUP_REMOVED lines=12> */
.L_x_131:
[----:B------:R-:W-:Y:S05]  /*80e0*/  BSYNC B1 ;  /* 0x0000000000017941 */ /* 0x000fea0003800000 */
.L_x_130:
        /* <DEDUP_REMOVED lines=12> */
.L_x_133:
[----:B------:R-:W-:Y:S05]  /*81b0*/  BSYNC B1 ;  /* 0x0000000000017941 */ /* 0x000fea0003800000 */
.L_x_132:
        /* <DEDUP_REMOVED lines=12> */
.L_x_135:
[----:B------:R-:W-:Y:S05]  /*8280*/  BSYNC B1 ;  /* 0x0000000000017941 */ /* 0x000fea0003800000 */
.L_x_134:
        /* <DEDUP_REMOVED lines=12> */
.L_x_137:
[----:B------:R-:W-:Y:S05]  /*8350*/  BSYNC B1 ;  /* 0x0000000000017941 */ /* 0x000fea0003800000 */
.L_x_136:
        /* <DEDUP_REMOVED lines=12> */
.L_x_139:
[----:B------:R-:W-:Y:S05]  /*8420*/  BSYNC B1 ;  /* 0x0000000000017941 */ /* 0x000fea0003800000 */
.L_x_138:
        /* <DEDUP_REMOVED lines=12> */
.L_x_141:
[----:B------:R-:W-:Y:S05]  /*84f0*/  BSYNC B1 ;  /* 0x0000000000017941 */ /* 0x000fea0003800000 */
.L_x_140:
        /* <DEDUP_REMOVED lines=12> */
.L_x_143:
[----:B------:R-:W-:Y:S05]  /*85c0*/  BSYNC B1 ;  /* 0x0000000000017941 */ /* 0x000fea0003800000 */
.L_x_142:
        /* <DEDUP_REMOVED lines=12> */
.L_x_145:
[----:B------:R-:W-:Y:S05]  /*8690*/  BSYNC B1 ;  /* 0x0000000000017941 */ /* 0x000fea0003800000 */
.L_x_144:
        /* <DEDUP_REMOVED lines=12> */
.L_x_147:
[----:B------:R-:W-:Y:S05]  /*8760*/  BSYNC B1 ;  /* 0x0000000000017941 */ /* 0x000fea0003800000 */
.L_x_146:
        /* <DEDUP_REMOVED lines=12> */
.L_x_149:
[----:B------:R-:W-:Y:S05]  /*8830*/  BSYNC B1 ;  /* 0x0000000000017941 */ /* 0x000fea0003800000 */
.L_x_148:
        /* <DEDUP_REMOVED lines=12> */
.L_x_151:
[----:B------:R-:W-:Y:S05]  /*8900*/  BSYNC B1 ;  /* 0x0000000000017941 */ /* 0x000fea0003800000 */
.L_x_150:
        /* <DEDUP_REMOVED lines=12> */
.L_x_153:
[----:B------:R-:W-:Y:S05]  /*89d0*/  BSYNC B1 ;  /* 0x0000000000017941 */ /* 0x000fea0003800000 */
.L_x_152:
        /* <DEDUP_REMOVED lines=12> */
.L_x_155:
[----:B------:R-:W-:Y:S05]  /*8aa0*/  BSYNC B1 ;  /* 0x0000000000017941 */ /* 0x000fea0003800000 */
.L_x_154:
        /* <DEDUP_REMOVED lines=12> */
.L_x_157:
[----:B------:R-:W-:Y:S05]  /*8b70*/  BSYNC B1 ;  /* 0x0000000000017941 */ /* 0x000fea0003800000 */
.L_x_156:
        /* <DEDUP_REMOVED lines=12> */
.L_x_159:
[----:B------:R-:W-:Y:S05]  /*8c40*/  BSYNC B1 ;  /* 0x0000000000017941 */ /* 0x000fea0003800000 */
.L_x_158:
        /* <DEDUP_REMOVED lines=12> */
.L_x_161:
[----:B------:R-:W-:Y:S05]  /*8d10*/  BSYNC B1 ;  /* 0x0000000000017941 */ /* 0x000fea0003800000 */
.L_x_160:
        /* <DEDUP_REMOVED lines=12> */
.L_x_163:
[----:B------:R-:W-:Y:S05]  /*8de0*/  BSYNC B1 ;  /* 0x0000000000017941 */ /* 0x000fea0003800000 */
.L_x_162:
        /* <DEDUP_REMOVED lines=12> */
.L_x_165:
[----:B------:R-:W-:Y:S05]  /*8eb0*/  BSYNC B1 ;  /* 0x0000000000017941 */ /* 0x000fea0003800000 */
.L_x_164:
        /* <DEDUP_REMOVED lines=12> */
.L_x_167:
[----:B------:R-:W-:Y:S05]  /*8f80*/  BSYNC B1 ;  /* 0x0000000000017941 */ /* 0x000fea0003800000 */
.L_x_166:
        /* <DEDUP_REMOVED lines=12> */
.L_x_169:
[----:B------:R-:W-:Y:S05]  /*9050*/  BSYNC B1 ;  /* 0x0000000000017941 */ /* 0x000fea0003800000 */
.L_x_168:
        /* <DEDUP_REMOVED lines=12> */
.L_x_171:
[----:B------:R-:W-:Y:S05]  /*9120*/  BSYNC B1 ;  /* 0x0000000000017941 */ /* 0x000fea0003800000 */
.L_x_170:
        /* <DEDUP_REMOVED lines=12> */
.L_x_173:
[----:B------:R-:W-:Y:S05]  /*91f0*/  BSYNC B1 ;  /* 0x0000000000017941 */ /* 0x000fea0003800000 */
.L_x_172:
        /* <DEDUP_REMOVED lines=12> */
.L_x_175:
[----:B------:R-:W-:Y:S05]  /*92c0*/  BSYNC B1 ;  /* 0x0000000000017941 */ /* 0x000fea0003800000 */
.L_x_174:
        /* <DEDUP_REMOVED lines=12> */
.L_x_177:
[----:B------:R-:W-:Y:S05]  /*9390*/  BSYNC B1 ;  /* 0x0000000000017941 */ /* 0x000fea0003800000 */
.L_x_176:
        /* <DEDUP_REMOVED lines=12> */
.L_x_179:
[----:B------:R-:W-:Y:S05]  /*9460*/  BSYNC B1 ;  /* 0x0000000000017941 */ /* 0x000fea0003800000 */
.L_x_178:
        /* <DEDUP_REMOVED lines=12> */
.L_x_181:
[----:B------:R-:W-:Y:S05]  /*9530*/  BSYNC B1 ;  /* 0x0000000000017941 */ /* 0x000fea0003800000 */
.L_x_180:
        /* <DEDUP_REMOVED lines=12> */
.L_x_183:
[----:B------:R-:W-:Y:S05]  /*9600*/  BSYNC B1 ;  /* 0x0000000000017941 */ /* 0x000fea0003800000 */
.L_x_182:
        /* <DEDUP_REMOVED lines=12> */
.L_x_185:
[----:B------:R-:W-:Y:S05]  /*96d0*/  BSYNC B1 ;  /* 0x0000000000017941 */ /* 0x000fea0003800000 */
.L_x_184:
        /* <DEDUP_REMOVED lines=12> */
.L_x_187:
[----:B------:R-:W-:Y:S05]  /*97a0*/  BSYNC B1 ;  /* 0x0000000000017941 */ /* 0x000fea0003800000 */
.L_x_186:
        /* <DEDUP_REMOVED lines=12> */
.L_x_189:
[----:B------:R-:W-:Y:S05]  /*9870*/  BSYNC B1 ;  /* 0x0000000000017941 */ /* 0x000fea0003800000 */
.L_x_188:
[----:B-----5:R-:W-:Y:S01]  /*9880*/  LOP3.LUT R32, R32, 0xff, RZ, 0xc0, !PT ;  /* 0x000000ff20207812 */ /* 0x020fe200078ec0ff */
[----:B------:R-:W-:Y:S01]  /*9890*/  BSSY B1, `(.L_x_190) ;  /* 0x000000b000017945 */ /* 0x000fe20003800000 */
[----:B------:R-:W-:Y:S02]  /*98a0*/  ISETP.LT.OR P4, PT, R34, 0x99, !P0 ;  /* 0x000000992200780c */ /* 0x000fe40004781670 */
[----:B------:R-:W-:-:S05]  /*98b0*/  F2FP.F16.E4M3.UNPACK_B R32, R32 ;  /* 0x00000020ff20723e */ /* 0x000fca00020006ff */
[----:B------:R-:W-:-:S05]  /*98c0*/  HADD2.F32 R32, -RZ, R32.H0_H0 ;  /* 0x20000020ff207230 */ /* 0x000fca0000004100 */
[----:B------:R-:W-:-:S04]  /*98d0*/  FMUL R32, R32, UR25 ;  /* 0x0000001920207c20 */ /* 0x000fc80008400000 */
[----:B------:R-:W-:Y:S01]  /*98e0*/  FFMA R32, R23, UR24, R32 ;  /* 0x0000001817207c23 */ /* 0x000fe20008000020 */
[----:B------:R-:W-:-:S04]  /*98f0*/  PRMT R23, RZ, 0x7610, R23 ;  /* 0x00007610ff177816 */ /* 0x000fc80000000017 */
[----:B0-----:R-:W-:-:S05]  /*9900*/  F2FP.SATFINITE.E4M3.F32.PACK_AB_MERGE_C R33, RZ, R32, RZ ;  /* 0x00000020ff21723e */ /* 0x001fca00048070ff */
[----:B------:R0:W-:Y:S01]  /*9910*/  @!P3 STG.E.U8 desc[UR22][R26.64+0x91], R33 ;  /* 0x000091211a00b986 */ /* 0x0001e2000c101116 */
[----:B------:R-:W-:Y:S05]  /*9920*/  @P4 BRA `(.L_x_191) ;  /* 0x0000000000044947 */ /* 0x000fea0003800000 */
[----:B------:R0:W5:Y:S02]  /*9930*/  LDG.E.U8 R23, desc[UR22][R28.64+0x98] ;  /* 0x000098161c177981 */ /* 0x000164000c1e1100 */
.L_x_191:
[----:B------:R-:W-:Y:S05]  /*9940*/  BSYNC B1 ;  /* 0x0000000000017941 */ /* 0x000fea0003800000 */
.L_x_190:
        /* <DEDUP_REMOVED lines=8> */
[----:B------:R-:W-:-:S05]  /*99d0*/  F2FP.SATFINITE.E4M3.F32.PACK_AB_MERGE_C R23, RZ, R23, RZ ;  /* 0x00000017ff17723e */ /* 0x000fca00048070ff */
[----:B------:R0:W-:Y:S01]  /*99e0*/  @!P4 STG.E.U8 desc[UR22][R24.64+0x98], R23 ;  /* 0x000098171800c986 */ /* 0x0001e2000c101116 */
[----:B------:R-:W-:Y:S05]  /*99f0*/  @P3 BRA `(.L_x_193) ;  /* 0x0000000000043947 */ /* 0x000fea0003800000 */
[----:B------:R0:W5:Y:S02]  /*9a00*/  LDG.E.U8 R22, desc[UR22][R28.64+0x99] ;  /* 0x000099161c167981 */ /* 0x000164000c1e1100 */
.L_x_193:
[----:B------:R-:W-:Y:S05]  /*9a10*/  BSYNC B1 ;  /* 0x0000000000017941 */ /* 0x000fea0003800000 */
.L_x_192:
        /* <DEDUP_REMOVED lines=12> */
.L_x_195:
[----:B------:R-:W-:Y:S05]  /*9ae0*/  BSYNC B1 ;  /* 0x0000000000017941 */ /* 0x000fea0003800000 */
.L_x_194:
        /* <DEDUP_REMOVED lines=12> */
.L_x_197:
[----:B------:R-:W-:Y:S05]  /*9bb0*/  BSYNC B1 ;  /* 0x0000000000017941 */ /* 0x000fea0003800000 */
.L_x_196:
        /* <DEDUP_REMOVED lines=12> */
.L_x_199:
[----:B------:R-:W-:Y:S05]  /*9c80*/  BSYNC B1 ;  /* 0x0000000000017941 */ /* 0x000fea0003800000 */
.L_x_198:
        /* <DEDUP_REMOVED lines=12> */
.L_x_201:
[----:B------:R-:W-:Y:S05]  /*9d50*/  BSYNC B1 ;  /* 0x0000000000017941 */ /* 0x000fea0003800000 */
.L_x_200:
        /* <DEDUP_REMOVED lines=12> */
.L_x_203:
[----:B------:R-:W-:Y:S05]  /*9e20*/  BSYNC B1 ;  /* 0x0000000000017941 */ /* 0x000fea0003800000 */
.L_x_202:
        /* <DEDUP_REMOVED lines=12> */
.L_x_205:
[----:B------:R-:W-:Y:S05]  /*9ef0*/  BSYNC B1 ;  /* 0x0000000000017941 */ /* 0x000fea0003800000 */
.L_x_204:
        /* <DEDUP_REMOVED lines=12> */
.L_x_207:
[----:B------:R-:W-:Y:S05]  /*9fc0*/  BSYNC B1 ;  /* 0x0000000000017941 */ /* 0x000fea0003800000 */
.L_x_206:
        /* <DEDUP_REMOVED lines=12> */
.L_x_209:
[----:B------:R-:W-:Y:S05]  /*a090*/  BSYNC B1 ;  /* 0x0000000000017941 */ /* 0x000fea0003800000 */
.L_x_208:
        /* <DEDUP_REMOVED lines=12> */
.L_x_211:
[----:B------:R-:W-:Y:S05]  /*a160*/  BSYNC B1 ;  /* 0x0000000000017941 */ /* 0x000fea0003800000 */
.L_x_210:
        /* <DEDUP_REMOVED lines=12> */
.L_x_213:
[----:B------:R-:W-:Y:S05]  /*a230*/  BSYNC B1 ;  /* 0x0000000000017941 */ /* 0x000fea0003800000 */
.L_x_212:
        /* <DEDUP_REMOVED lines=12> */
.L_x_215:
[----:B------:R-:W-:Y:S05]  /*a300*/  BSYNC B1 ;  /* 0x0000000000017941 */ /* 0x000fea0003800000 */
.L_x_214:
        /* <DEDUP_REMOVED lines=12> */
.L_x_217:
[----:B------:R-:W-:Y:S05]  /*a3d0*/  BSYNC B1 ;  /* 0x0000000000017941 */ /* 0x000fea0003800000 */
.L_x_216:
        /* <DEDUP_REMOVED lines=12> */
.L_x_219:
[----:B------:R-:W-:Y:S05]  /*a4a0*/  BSYNC B1 ;  /* 0x0000000000017941 */ /* 0x000fea0003800000 */
.L_x_218:
        /* <DEDUP_REMOVED lines=12> */
.L_x_221:
[----:B------:R-:W-:Y:S05]  /*a570*/  BSYNC B1 ;  /* 0x0000000000017941 */ /* 0x000fea0003800000 */
.L_x_220:
        /* <DEDUP_REMOVED lines=12> */
.L_x_223:
[----:B------:R-:W-:Y:S05]  /*a640*/  BSYNC B1 ;  /* 0x0000000000017941 */ /* 0x000fea0003800000 */
.L_x_222:
        /* <DEDUP_REMOVED lines=12> */
.L_x_225:
[----:B------:R-:W-:Y:S05]  /*a710*/  BSYNC B1 ;  /* 0x0000000000017941 */ /* 0x000fea0003800000 */
.L_x_224:
        /* <DEDUP_REMOVED lines=12> */
.L_x_227:
[----:B------:R-:W-:Y:S05]  /*a7e0*/  BSYNC B1 ;  /* 0x0000000000017941 */ /* 0x000fea0003800000 */
.L_x_226:
        /* <DEDUP_REMOVED lines=12> */
.L_x_229:
[----:B------:R-:W-:Y:S05]  /*a8b0*/  BSYNC B1 ;  /* 0x0000000000017941 */ /* 0x000fea0003800000 */
.L_x_228:
        /* <DEDUP_REMOVED lines=12> */
.L_x_231:
[----:B------:R-:W-:Y:S05]  /*a980*/  BSYNC B1 ;  /* 0x0000000000017941 */ /* 0x000fea0003800000 */
.L_x_230:
        /* <DEDUP_REMOVED lines=12> */
.L_x_233:
[----:B------:R-:W-:Y:S05]  /*aa50*/  BSYNC B1 ;  /* 0x0000000000017941 */ /* 0x000fea0003800000 */
.L_x_232:
[----:B-----5:R-:W-:Y:S01]  /*aa60*/  LOP3.LUT R2, R2, 0xff, RZ, 0xc0, !PT ;  /* 0x000000ff02027812 */ /* 0x020fe200078ec0ff */
[----:B------:R-:W-:Y:S01]  /*aa70*/  BSSY B1, `(.L_x_234) ;  /* 0x000000b000017945 */ /* 0x000fe20003800000 */
[----:B------:R-:W-:Y:S02]  /*aa80*/  ISETP.LT.OR P4, PT, R34, 0xc1, !P1 ;  /* 0x000000c12200780c */ /* 0x000fe40004f81670 */
[----:B------:R-:W-:-:S05]  /*aa90*/  F2FP.F16.E4M3.UNPACK_B R2, R2 ;  /* 0x00000002ff02723e */ /* 0x000fca00020006ff */
[----:B------:R-:W-:-:S05]  /*aaa0*/  HADD2.F32 R2, -RZ, R2.H0_H0 ;  /* 0x20000002ff027230 */ /* 0x000fca0000004100 */
[----:B0-----:R-:W-:-:S04]  /*aab0*/  FMUL R3, R2, UR25 ;  /* 0x0000001902037c20 */ /* 0x001fc80008400000 */
[----:B------:R-:W-:Y:S01]  /*aac0*/  FFMA R3, R0, UR24, R3 ;  /* 0x0000001800037c23 */ /* 0x000fe20008000003 */
[----:B------:R-:W-:-:S04]  /*aad0*/  PRMT R0, RZ, 0x7610, R0 ;  /* 0x00007610ff007816 */ /* 0x000fc80000000000 */
[----:B------:R-:W-:-:S05]  /*aae0*/  F2FP.SATFINITE.E4M3.F32.PACK_AB_MERGE_C R3, RZ, R3, RZ ;  /* 0x00000003ff03723e */ /* 0x000fca00048070ff */
[----:B------:R0:W-:Y:S01]  /*aaf0*/  @!P3 STG.E.U8 desc[UR22][R24.64+0xc1], R3 ;  /* 0x0000c1031800b986 */ /* 0x0001e2000c101116 */
[----:B------:R-:W-:Y:S05]  /*ab00*/  @P4 BRA `(.L_x_235) ;  /* 0x0000000000044947 */ /* 0x000fea0003800000 */
[----:B------:R0:W5:Y:S02]  /*ab10*/  LDG.E.U8 R0, desc[UR22][R30.64+0xc0] ;  /* 0x0000c0161e007981 */ /* 0x000164000c1e1100 */
.L_x_235:
[----:B------:R-:W-:Y:S05]  /*ab20*/  BSYNC B1 ;  /* 0x0000000000017941 */ /* 0x000fea0003800000 */
.L_x_234:
[----:B------:R-:W2:Y:S01]  /*ab30*/  LDL.LU R2, [R1] ;  /* 0x0000000001027983 */ /* 0x000ea20000300800 */
[----:B-----5:R-:W-:Y:S01]  /*ab40*/  LOP3.LUT R0, R0, 0xff, RZ, 0xc0, !PT ;  /* 0x000000ff00007812 */ /* 0x020fe200078ec0ff */
[----:B------:R-:W-:Y:S01]  /*ab50*/  BSSY B1, `(.L_x_236) ;  /* 0x000000b000017945 */ /* 0x000fe20003800000 */
[----:B------:R-:W-:Y:S02]  /*ab60*/  ISETP.LT.OR P3, PT, R34, 0xc2, !P1 ;  /* 0x000000c22200780c */ /* 0x000fe40004f61670 */
[----:B------:R-:W-:-:S05]  /*ab70*/  F2FP.F16.E4M3.UNPACK_B R0, R0 ;  /* 0x00000000ff00723e */ /* 0x000fca00020006ff */
[----:B------:R-:W-:-:S05]  /*ab80*/  HADD2.F32 R0, -RZ, R0.H0_H0 ;  /* 0x20000000ff007230 */ /* 0x000fca0000004100 */
[----:B------:R-:W-:-:S04]  /*ab90*/  FMUL R0, R0, UR25 ;  /* 0x0000001900007c20 */ /* 0x000fc80008400000 */
[----:B--2---:R-:W-:-:S05]  /*aba0*/  FFMA R0, R2, UR24, R0 ;  /* 0x0000001802007c23 */ /* 0x004fca0008000000 */
[----:B0-----:R-:W-:Y:S02]  /*abb0*/  F2FP.SATFINITE.E4M3.F32.PACK_AB_MERGE_C R3, RZ, R0, RZ ;  /* 0x00000000ff03723e */ /* 0x001fe400048070ff */
[----:B------:R-:W-:-:S03]  /*abc0*/  PRMT R0, RZ, 0x7610, R0 ;  /* 0x00007610ff007816 */ /* 0x000fc60000000000 */
[----:B------:R0:W-:Y:S01]  /*abd0*/  @!P4 STG.E.U8 desc[UR22][R26.64+0xc0], R3 ;  /* 0x0000c0031a00c986 */ /* 0x0001e2000c101116 */
[----:B------:R-:W-:Y:S05]  /*abe0*/  @P3 BRA `(.L_x_237) ;  /* 0x0000000000043947 */ /* 0x000fea0003800000 */
[----:B------:R2:W5:Y:S02]  /*abf0*/  LDG.E.U8 R0, desc[UR22][R30.64+0xc1] ;  /* 0x0000c1161e007981 */ /* 0x000564000c1e1100 */
.L_x_237:
[----:B------:R-:W-:Y:S05]  /*ac00*/  BSYNC B1 ;  /* 0x0000000000017941 */ /* 0x000fea0003800000 */
.L_x_236:
[----:B------:R-:W3:Y:S01]  /*ac10*/  LDL.LU R2, [R1+0x4] ;  /* 0x0000040001027983 */ /* 0x000ee20000300800 */
[----:B-----5:R-:W-:Y:S01]  /*ac20*/  LOP3.LUT R0, R0, 0xff, RZ, 0xc0, !PT ;  /* 0x000000ff00007812 */ /* 0x020fe200078ec0ff */
[----:B------:R-:W-:Y:S01]  /*ac30*/  BSSY B1, `(.L_x_238) ;  /* 0x000000b000017945 */ /* 0x000fe20003800000 */
[----:B------:R-:W-:Y:S02]  /*ac40*/  ISETP.LT.OR P4, PT, R34, 0xc9, !P0 ;  /* 0x000000c92200780c */ /* 0x000fe40004781670 */
[----:B------:R-:W-:-:S05]  /*ac50*/  F2FP.F16.E4M3.UNPACK_B R0, R0 ;  /* 0x00000000ff00723e */ /* 0x000fca00020006ff */
[----:B------:R-:W-:-:S05]  /*ac60*/  HADD2.F32 R0, -RZ, R0.H0_H0 ;  /* 0x20000000ff007230 */ /* 0x000fca0000004100 */
[----:B------:R-:W-:-:S04]  /*ac70*/  FMUL R0, R0, UR25 ;  /* 0x0000001900007c20 */ /* 0x000fc80008400000 */
[----:B---3--:R-:W-:-:S05]  /*ac80*/  FFMA R0, R2, UR24, R0 ;  /* 0x0000001802007c23 */ /* 0x008fca0008000000 */
[----:B0-----:R-:W-:Y:S02]  /*ac90*/  F2FP.SATFINITE.E4M3.F32.PACK_AB_MERGE_C R3, RZ, R0, RZ ;  /* 0x00000000ff03723e */ /* 0x001fe400048070ff */
[----:B------:R-:W-:-:S03]  /*aca0*/  PRMT R0, RZ, 0x7610, R0 ;  /* 0x00007610ff007816 */ /* 0x000fc60000000000 */
[----:B------:R0:W-:Y:S01]  /*acb0*/  @!P3 STG.E.U8 desc[UR22][R26.64+0xc1], R3 ;  /* 0x0000c1031a00b986 */ /* 0x0001e2000c101116 */
[----:B------:R-:W-:Y:S05]  /*acc0*/  @P4 BRA `(.L_x_239) ;  /* 0x0000000000044947 */ /* 0x000fea0003800000 */
[----:B------:R3:W5:Y:S02]  /*acd0*/  LDG.E.U8 R0, desc[UR22][R28.64+0xc8] ;  /* 0x0000c8161c007981 */ /* 0x000764000c1e1100 */
.L_x_239:
[----:B------:R-:W-:Y:S05]  /*ace0*/  BSYNC B1 ;  /* 0x0000000000017941 */ /* 0x000fea0003800000 */
.L_x_238:
[----:B------:R-:W2:Y:S01]  /*acf0*/  LDL.LU R2, [R1+0x8] ;  /* 0x0000080001027983 */ /* 0x000ea20000300800 */
        /* <DEDUP_REMOVED lines=12> */
.L_x_241:
[----:B------:R-:W-:Y:S05]  /*adc0*/  BSYNC B1 ;  /* 0x0000000000017941 */ /* 0x000fea0003800000 */
.L_x_240:
        /* <DEDUP_REMOVED lines=13> */
.L_x_243:
[----:B------:R-:W-:Y:S05]  /*aea0*/  BSYNC B1 ;  /* 0x0000000000017941 */ /* 0x000fea0003800000 */
.L_x_242:
        /* <DEDUP_REMOVED lines=13> */
.L_x_245:
[----:B------:R-:W-:Y:S05]  /*af80*/  BSYNC B1 ;  /* 0x0000000000017941 */ /* 0x000fea0003800000 */
.L_x_244:
        /* <DEDUP_REMOVED lines=13> */
.L_x_247:
[----:B------:R-:W-:Y:S05]  /*b060*/  BSYNC B1 ;  /* 0x0000000000017941 */ /* 0x000fea0003800000 */
.L_x_246:
        /* <DEDUP_REMOVED lines=13> */
.L_x_249:
[----:B------:R-:W-:Y:S05]  /*b140*/  BSYNC B1 ;  /* 0x0000000000017941 */ /* 0x000fea0003800000 */
.L_x_248:
        /* <DEDUP_REMOVED lines=13> */
.L_x_251:
[----:B------:R-:W-:Y:S05]  /*b220*/  BSYNC B1 ;  /* 0x0000000000017941 */ /* 0x000fea0003800000 */
.L_x_250:
        /* <DEDUP_REMOVED lines=13> */
.L_x_253:
[----:B------:R-:W-:Y:S05]  /*b300*/  BSYNC B1 ;  /* 0x0000000000017941 */ /* 0x000fea0003800000 */
.L_x_252:
        /* <DEDUP_REMOVED lines=13> */
.L_x_255:
[----:B------:R-:W-:Y:S05]  /*b3e0*/  BSYNC B1 ;  /* 0x0000000000017941 */ /* 0x000fea0003800000 */
.L_x_254:
        /* <DEDUP_REMOVED lines=13> */
.L_x_257:
[----:B------:R-:W-:Y:S05]  /*b4c0*/  BSYNC B1 ;  /* 0x0000000000017941 */ /* 0x000fea0003800000 */
.L_x_256:
        /* <DEDUP_REMOVED lines=13> */
.L_x_259:
[----:B------:R-:W-:Y:S05]  /*b5a0*/  BSYNC B1 ;  /* 0x0000000000017941 */ /* 0x000fea0003800000 */
.L_x_258:
        /* <DEDUP_REMOVED lines=13> */
.L_x_261:
[----:B------:R-:W-:Y:S05]  /*b680*/  BSYNC B1 ;  /* 0x0000000000017941 */ /* 0x000fea0003800000 */
.L_x_260:
        /* <DEDUP_REMOVED lines=13> */
.L_x_263:
[----:B------:R-:W-:Y:S05]  /*b760*/  BSYNC B1 ;  /* 0x0000000000017941 */ /* 0x000fea0003800000 */
.L_x_262:
        /* <DEDUP_REMOVED lines=13> */
.L_x_265:
[----:B------:R-:W-:Y:S05]  /*b840*/  BSYNC B1 ;  /* 0x0000000000017941 */ /* 0x000fea0003800000 */
.L_x_264:
        /* <DEDUP_REMOVED lines=13> */
.L_x_267:
[----:B------:R-:W-:Y:S05]  /*b920*/  BSYNC B1 ;  /* 0x0000000000017941 */ /* 0x000fea0003800000 */
.L_x_266:
        /* <DEDUP_REMOVED lines=13> */
.L_x_269:
[----:B------:R-:W-:Y:S05]  /*ba00*/  BSYNC B1 ;  /* 0x0000000000017941 */ /* 0x000fea0003800000 */
.L_x_268:
        /* <DEDUP_REMOVED lines=13> */
.L_x_271:
[----:B------:R-:W-:Y:S05]  /*bae0*/  BSYNC B1 ;  /* 0x0000000000017941 */ /* 0x000fea0003800000 */
.L_x_270:
        /* <DEDUP_REMOVED lines=13> */
.L_x_273:
[----:B------:R-:W-:Y:S05]  /*bbc0*/  BSYNC B1 ;  /* 0x0000000000017941 */ /* 0x000fea0003800000 */
.L_x_272:
        /* <DEDUP_REMOVED lines=13> */
.L_x_275:
[----:B------:R-:W-:Y:S05]  /*bca0*/  BSYNC B1 ;  /* 0x0000000000017941 */ /* 0x000fea0003800000 */
.L_x_274:
        /* <DEDUP_REMOVED lines=13> */
.L_x_277:
[----:B------:R-:W-:Y:S05]  /*bd80*/  BSYNC B1 ;  /* 0x0000000000017941 */ /* 0x000fea0003800000 */
.L_x_276:
        /* <DEDUP_REMOVED lines=13> */
.L_x_279:
[----:B------:R-:W-:Y:S05]  /*be60*/  BSYNC B1 ;  /* 0x0000000000017941 */ /* 0x000fea0003800000 */
.L_x_278:
        /* <DEDUP_REMOVED lines=13> */
.L_x_281:
[----:B------:R-:W-:Y:S05]  /*bf40*/  BSYNC B1 ;  /* 0x0000000000017941 */ /* 0x000fea0003800000 */
.L_x_280:
        /* <DEDUP_REMOVED lines=13> */
.L_x_283:
[----:B------:R-:W-:Y:S05]  /*c020*/  BSYNC B1 ;  /* 0x0000000000017941 */ /* 0x000fea0003800000 */
.L_x_282:
        /* <DEDUP_REMOVED lines=13> */
.L_x_285:
[----:B------:R-:W-:Y:S05]  /*c100*/  BSYNC B1 ;  /* 0x0000000000017941 */ /* 0x000fea0003800000 */
.L_x_284:
        /* <DEDUP_REMOVED lines=13> */
.L_x_287:
[----:B------:R-:W-:Y:S05]  /*c1e0*/  BSYNC B1 ;  /* 0x0000000000017941 */ /* 0x000fea0003800000 */
.L_x_286:
        /* <DEDUP_REMOVED lines=13> */
.L_x_289:
[----:B------:R-:W-:Y:S05]  /*c2c0*/  BSYNC B1 ;  /* 0x0000000000017941 */ /* 0x000fea0003800000 */
.L_x_288:
        /* <DEDUP_REMOVED lines=13> */
.L_x_291:
[----:B------:R-:W-:Y:S05]  /*c3a0*/  BSYNC B1 ;  /* 0x0000000000017941 */ /* 0x000fea0003800000 */
.L_x_290:
        /* <DEDUP_REMOVED lines=13> */
.L_x_293:
[----:B------:R-:W-:Y:S05]  /*c480*/  BSYNC B1 ;  /* 0x0000000000017941 */ /* 0x000fea0003800000 */
.L_x_292:
[----:B------:R-:W-:Y:S05]  /*c490*/  @P1 BRA `(.L_x_294) ;  /* 0x0000002000a41947 */ /* 0x000fea0003800000 */
[----:B------:R-:W2:Y:S01]  /*c4a0*/  LDL.LU R2, [R1+0x74] ;  /* 0x0000740001027983 */ /* 0x000ea20000300800 */
[----:B-----5:R-:W-:-:S04]  /*c4b0*/  LOP3.LUT R0, R0, 0xff, RZ, 0xc0, !PT ;  /* 0x000000ff00007812 */ /* 0x020fc800078ec0ff */
[----:B------:R-:W-:-:S05]  /*c4c0*/  F2FP.F16.E4M3.UNPACK_B R0, R0 ;  /* 0x00000000ff00723e */ /* 0x000fca00020006ff */
[----:B------:R-:W-:-:S05]  /*c4d0*/  HADD2.F32 R0, -RZ, R0.H0_H0 ;  /* 0x20000000ff007230 */ /* 0x000fca0000004100 */
[----:B------:R-:W-:-:S04]  /*c4e0*/  FMUL R0, R0, UR25 ;  /* 0x0000001900007c20 */ /* 0x000fc80008400000 */
[----:B--2---:R-:W-:-:S05]  /*c4f0*/  FFMA R0, R2, UR24, R0 ;  /* 0x0000001802007c23 */ /* 0x004fca0008000000 */
[----:B0-----:R-:W-:-:S05]  /*c500*/  F2FP.SATFINITE.E4M3.F32.PACK_AB_MERGE_C R3, RZ, R0, RZ ;  /* 0x00000000ff03723e */ /* 0x001fca00048070ff */
[----:B------:R0:W-:Y:S01]  /*c510*/  STG.E.U8 desc[UR22][R26.64+0xf9], R3 ;  /* 0x0000f9031a007986 */ /* 0x0001e2000c101116 */
[----:B------:R-:W-:Y:S05]  /*c520*/  BRA `(.L_x_294) ;  /* 0x0000002000807947 */ /* 0x000fea0003800000 */
.L_x_37:
[C---:B------:R-:W-:Y:S01]  /*c530*/  ISETP.GE.AND P1, PT, R39.reuse, 0x1, PT ;  /* 0x000000012700780c */ /* 0x040fe20003f26270 */
[----:B------:R-:W-:Y:S01]  /*c540*/  FMUL R226, R226, UR24 ;  /* 0x00000018e2e27c20 */ /* 0x000fe20008400000 */
[----:B------:R-:W2:Y:S01]  /*c550*/  LDL.LU R227, [R1+0x10] ;  /* 0x0000100001e37983 */ /* 0x000ea20000300800 */
[----:B------:R-:W-:Y:S01]  /*c560*/  ISETP.GE.AND P0, PT, R39, 0x9, PT ;  /* 0x000000092700780c */ /* 0x000fe20003f06270 */
[----:B------:R-:W-:Y:S01]  /*c570*/  FMUL R225, R225, UR24 ;  /* 0x00000018e1e17c20 */ /* 0x000fe20008400000 */
[C---:B------:R-:W-:Y:S02]  /*c580*/  ISETP.LT.OR P4, PT, R34.reuse, 0x1, !P1 ;  /* 0x000000012200780c */ /* 0x040fe40004f81670 */
[C---:B------:R-:W-:Y:S02]  /*c590*/  ISETP.LT.OR P5, PT, R34.reuse, 0x2, !P1 ;  /* 0x000000022200780c */ /* 0x040fe40004fa1670 */
[----:B------:R-:W-:Y:S02]  /*c5a0*/  F2FP.SATFINITE.E4M3.F32.PACK_AB_MERGE_C R29, RZ, R226, RZ ;  /* 0x000000e2ff1d723e */ /* 0x000fe400048070ff */
[----:B------:R-:W-:Y:S01]  /*c5b0*/  ISETP.LT.OR P3, PT, R34, 0x1, !P0 ;  /* 0x000000012200780c */ /* 0x000fe20004761670 */
[----:B------:R-:W-:Y:S01]  /*c5c0*/  FMUL R224, R224, UR24 ;  /* 0x00000018e0e07c20 */ /* 0x000fe20008400000 */
[----:B------:R-:W-:Y:S01]  /*c5d0*/  ISETP.LT.OR P6, PT, R34, 0xa, !P1 ;  /* 0x0000000a2200780c */ /* 0x000fe20004fc1670 */
[----:B------:R-:W-:Y:S01]  /*c5e0*/  FMUL R223, R223, UR24 ;  /* 0x00000018dfdf7c20 */ /* 0x000fe20008400000 */
[----:B------:R-:W-:Y:S01]  /*c5f0*/  F2FP.SATFINITE.E4M3.F32.PACK_AB_MERGE_C R225, RZ, R225, RZ ;  /* 0x000000e1ffe1723e */ /* 0x000fe200048070ff */
[----:B------:R-:W-:Y:S01]  /*c600*/  FMUL R221, R221, UR24 ;  /* 0x00000018dddd7c20 */ /* 0x000fe20008400000 */
[----:B------:R-:W-:Y:S01]  /*c610*/  FMUL R222, R222, UR24 ;  /* 0x00000018dede7c20 */ /* 0x000fe20008400000 */
[----:B------:R0:W-:Y:S01]  /*c620*/  @!P4 STG.E.U8 desc[UR22][R24.64], R29 ;  /* 0x0000001d1800c986 */ /* 0x0001e2000c101116 */
[----:B------:R-:W-:-:S02]  /*c630*/  ISETP.LT.OR P4, PT, R34, 0x2, !P0 ;  /* 0x000000022200780c */ /* 0x000fc40004781670 */
[----:B------:R-:W-:Y:S01]  /*c640*/  F2FP.SATFINITE.E4M3.F32.PACK_AB_MERGE_C R31, RZ, R224, RZ ;  /* 0x000000e0ff1f723e */ /* 0x000fe200048070ff */
[----:B------:R3:W-:Y:S01]  /*c650*/  @!P5 STG.E.U8 desc[UR22][R24.64+0x1], R225 ;  /* 0x000001e11800d986 */ /* 0x0007e2000c101116 */
[----:B------:R-:W-:Y:S02]  /*c660*/  ISETP.LT.OR P5, PT, R34, 0x9, !P1 ;  /* 0x000000092200780c */ /* 0x000fe40004fa1670 */
[----:B------:R-:W-:Y:S01]  /*c670*/  F2FP.SATFINITE.E4M3.F32.PACK_AB_MERGE_C R223, RZ, R223, RZ ;  /* 0x000000dfffdf723e */ /* 0x000fe200048070ff */
[----:B------:R-:W-:Y:S01]  /*c680*/  FMUL R220, R220, UR24 ;  /* 0x00000018dcdc7c20 */ /* 0x000fe20008400000 */
[----:B------:R-:W-:Y:S01]  /*c690*/  F2FP.SATFINITE.E4M3.F32.PACK_AB_MERGE_C R221, RZ, R221, RZ ;  /* 0x000000ddffdd723e */ /* 0x000fe200048070ff */
[----:B------:R-:W-:Y:S01]  /*c6a0*/  @!P3 STG.E.U8 desc[UR22][R26.64], R31 ;  /* 0x0000001f1a00b986 */ /* 0x000fe2000c101116 */
[----:B------:R-:W-:-:S03]  /*c6b0*/  ISETP.LT.OR P3, PT, R34, 0x9, !P0 ;  /* 0x000000092200780c */ /* 0x000fc60004761670 */
[----:B------:R-:W-:Y:S01]  /*c6c0*/  @!P4 STG.E.U8 desc[UR22][R26.64+0x1], R223 ;  /* 0x000001df1a00c986 */ /* 0x000fe2000c101116 */
[----:B------:R-:W-:-:S03]  /*c6d0*/  ISETP.LT.OR P4, PT, R34, 0xa, !P0 ;  /* 0x0000000a2200780c */ /* 0x000fc60004781670 */
[----:B------:R-:W-:Y:S01]  /*c6e0*/  @!P6 STG.E.U8 desc[UR22][R24.64+0x9], R221 ;  /* 0x000009dd1800e986 */ /* 0x000fe2000c101116 */
[C---:B------:R-:W-:Y:S01]  /*c6f0*/  ISETP.LT.OR P6, PT, R34.reuse, 0x12, !P1 ;  /* 0x000000122200780c */ /* 0x040fe20004fc1670 */
[----:B------:R-:W-:Y:S01]  /*c700*/  FMUL R219, R219, UR24 ;  /* 0x00000018dbdb7c20 */ /* 0x000fe20008400000 */
[----:B0-----:R-:W-:Y:S01]  /*c710*/  F2FP.SATFINITE.E4M3.F32.PACK_AB_MERGE_C R29, RZ, R222, RZ ;  /* 0x000000deff1d723e */ /* 0x001fe200048070ff */
[----:B------:R-:W-:Y:S01]  /*c720*/  FMUL R217, R217, UR24 ;  /* 0x00000018d9d97c20 */ /* 0x000fe20008400000 */
[----:B------:R-:W4:Y:S01]  /*c730*/  LDL.LU R226, [R1+0xc] ;  /* 0x00000c0001e27983 */ /* 0x000f220000300800 */
[----:B------:R-:W-:Y:S02]  /*c740*/  F2FP.SATFINITE.E4M3.F32.PACK_AB_MERGE_C R33, RZ, R220, RZ ;  /* 0x000000dcff21723e */ /* 0x000fe400048070ff */
[----:B------:R-:W-:Y:S01]  /*c750*/  F2FP.SATFINITE.E4M3.F32.PACK_AB_MERGE_C R219, RZ, R219, RZ ;  /* 0x000000dbffdb723e */ /* 0x000fe200048070ff */
[----:B------:R0:W-:Y:S01]  /*c760*/  @!P5 STG.E.U8 desc[UR22][R24.64+0x8], R29 ;  /* 0x0000081d1800d986 */ /* 0x0001e2000c101116 */
[----:B------:R-:W-:-:S02]  /*c770*/  ISETP.LT.OR P5, PT, R34, 0x11, !P1 ;  /* 0x000000112200780c */ /* 0x000fc40004fa1670 */
[----:B------:R-:W-:Y:S01]  /*c780*/  F2FP.SATFINITE.E4M3.F32.PACK_AB_MERGE_C R217, RZ, R217, RZ ;  /* 0x000000d9ffd9723e */ /* 0x000fe200048070ff */
[----:B---3--:R-:W3:Y:S01]  /*c790*/  LDL.LU R225, [R1+0x8] ;  /* 0x0000080001e17983 */ /* 0x008ee20000300800 */
[----:B------:R-:W-:-:S03]  /*c7a0*/  FMUL R218, R218, UR24 ;  /* 0x00000018dada7c20 */ /* 0x000fc60008400000 */
[----:B------:R-:W4:Y:S04]  /*c7b0*/  LDL.LU R224, [R1+0x4] ;  /* 0x0000040001e07983 */ /* 0x000f280000300800 */
[----:B------:R-:W3:Y:S01]  /*c7c0*/  LDL.LU R222, [R1] ;  /* 0x0000000001de7983 */ /* 0x000ee20000300800 */
[----:B0-----:R-:W-:Y:S01]  /*c7d0*/  F2FP.SATFINITE.E4M3.F32.PACK_AB_MERGE_C R29, RZ, R218, RZ ;  /* 0x000000daff1d723e */ /* 0x001fe200048070ff */
[----:B------:R-:W-:Y:S01]  /*c7e0*/  FMUL R216, R216, UR24 ;  /* 0x00000018d8d87c20 */ /* 0x000fe20008400000 */
[----:B------:R-:W-:Y:S01]  /*c7f0*/  FMUL R215, R215, UR24 ;  /* 0x00000018d7d77c20 */ /* 0x000fe20008400000 */
[----:B------:R0:W-:Y:S01]  /*c800*/  @!P3 STG.E.U8 desc[UR22][R26.64+0x8], R33 ;  /* 0x000008211a00b986 */ /* 0x0001e2000c101116 */
[C---:B------:R-:W-:Y:S01]  /*c810*/  ISETP.LT.OR P3, PT, R34.reuse, 0x11, !P0 ;  /* 0x000000112200780c */ /* 0x040fe20004761670 */
[----:B------:R-:W-:Y:S01]  /*c820*/  FMUL R213, R213, UR24 ;  /* 0x00000018d5d57c20 */ /* 0x000fe20008400000 */
[----:B------:R-:W-:Y:S01]  /*c830*/  F2FP.SATFINITE.E4M3.F32.PACK_AB_MERGE_C R31, RZ, R216, RZ ;  /* 0x000000d8ff1f723e */ /* 0x000fe200048070ff */
[----:B------:R-:W-:Y:S01]  /*c840*/  @!P4 STG.E.U8 desc[UR22][R26.64+0x9], R219 ;  /* 0x000009db1a00c986 */ /* 0x000fe2000c101116 */
[----:B------:R-:W-:Y:S01]  /*c850*/  ISETP.LT.OR P4, PT, R34, 0x12, !P0 ;  /* 0x000000122200780c */ /* 0x000fe20004781670 */
[----:B------:R-:W-:Y:S01]  /*c860*/  FMUL R214, R214, UR24 ;  /* 0x00000018d6d67c20 */ /* 0x000fe20008400000 */
[----:B------:R-:W-:Y:S01]  /*c870*/  F2FP.SATFINITE.E4M3.F32.PACK_AB_MERGE_C R215, RZ, R215, RZ ;  /* 0x000000d7ffd7723e */ /* 0x000fe200048070ff */
[----:B------:R-:W-:Y:S01]  /*c880*/  @!P6 STG.E.U8 desc[UR22][R24.64+0x11], R217 ;  /* 0x000011d91800e986 */ /* 0x000fe2000c101116 */
[----:B------:R-:W-:Y:S01]  /*c890*/  ISETP.LT.OR P6, PT, R34, 0x1a, !P1 ;  /* 0x0000001a2200780c */ /* 0x000fe20004fc1670 */
[----:B------:R-:W-:Y:S01]  /*c8a0*/  FMUL R212, R212, UR24 ;  /* 0x00000018d4d47c20 */ /* 0x000fe20008400000 */
[----:B------:R-:W-:Y:S01]  /*c8b0*/  F2FP.SATFINITE.E4M3.F32.PACK_AB_MERGE_C R213, RZ, R213, RZ ;  /* 0x000000d5ffd5723e */ /* 0x000fe200048070ff */
[----:B------:R1:W-:Y:S01]  /*c8c0*/  @!P5 STG.E.U8 desc[UR22][R24.64+0x10], R29 ;  /* 0x0000101d1800d986 */ /* 0x0003e2000c101116 */
[C---:B------:R-:W-:Y:S01]  /*c8d0*/  ISETP.LT.OR P5, PT, R34.reuse, 0x19, !P1 ;  /* 0x000000192200780c */ /* 0x040fe20004fa1670 */
[----:B------:R-:W-:Y:S01]  /*c8e0*/  FMUL R211, R211, UR24 ;  /* 0x00000018d3d37c20 */ /* 0x000fe20008400000 */
[----:B------:R-:W-:Y:S01]  /*c8f0*/  FMUL R209, R209, UR24 ;  /* 0x00000018d1d17c20 */ /* 0x000fe20008400000 */
[----:B------:R1:W-:Y:S01]  /*c900*/  @!P3 STG.E.U8 desc[UR22][R26.64+0x10], R31 ;  /* 0x0000101f1a00b986 */ /* 0x0003e2000c101116 */
[----:B------:R-:W-:Y:S01]  /*c910*/  ISETP.LT.OR P3, PT, R34, 0x19, !P0 ;  /* 0x000000192200780c */ /* 0x000fe20004761670 */
[----:B------:R-:W-:Y:S01]  /*c920*/  FMUL R210, R210, UR24 ;  /* 0x00000018d2d27c20 */ /* 0x000fe20008400000 */
[----:B0-----:R-:W-:Y:S01]  /*c930*/  F2FP.SATFINITE.E4M3.F32.PACK_AB_MERGE_C R33, RZ, R212, RZ ;  /* 0x000000d4ff21723e */ /* 0x001fe200048070ff */
[----:B------:R-:W-:Y:S01]  /*c940*/  @!P4 STG.E.U8 desc[UR22][R26.64+0x11], R215 ;  /* 0x000011d71a00c986 */ /* 0x000fe2000c101116 */
[----:B------:R-:W-:Y:S01]  /*c950*/  ISETP.LT.OR P4, PT, R34, 0x1a, !P0 ;  /* 0x0000001a2200780c */ /* 0x000fe20004781670 */
[----:B------:R-:W-:Y:S01]  /*c960*/  FMUL R208, R208, UR24 ;  /* 0x00000018d0d07c20 */ /* 0x000fe20008400000 */
[----:B------:R-:W-:Y:S01]  /*c970*/  F2FP.SATFINITE.E4M3.F32.PACK_AB_MERGE_C R211, RZ, R211, RZ ;  /* 0x000000d3ffd3723e */ /* 0x000fe200048070ff */
[----:B------:R-:W-:Y:S01]  /*c980*/  @!P6 STG.E.U8 desc[UR22][R24.64+0x19], R213 ;  /* 0x000019d51800e986 */ /* 0x000fe2000c101116 */
[----:B------:R-:W-:Y:S01]  /*c990*/  ISETP.LT.OR P6, PT, R34, 0x22, !P1 ;  /* 0x000000222200780c */ /* 0x000fe20004fc1670 */
[----:B------:R-:W-:Y:S01]  /*c9a0*/  FMUL R207, R207, UR24 ;  /* 0x00000018cfcf7c20 */ /* 0x000fe20008400000 */
[----:B-1----:R-:W-:Y:S01]  /*c9b0*/  F2FP.SATFINITE.E4M3.F32.PACK_AB_MERGE_C R29, RZ, R214, RZ ;  /* 0x000000d6ff1d723e */ /* 0x002fe200048070ff */
[----:B------:R-:W-:Y:S01]  /*c9c0*/  FMUL R205, R205, UR24 ;  /* 0x00000018cdcd7c20 */ /* 0x000fe20008400000 */
[----:B------:R-:W-:Y:S01]  /*c9d0*/  F2FP.SATFINITE.E4M3.F32.PACK_AB_MERGE_C R209, RZ, R209, RZ ;  /* 0x000000d1ffd1723e */ /* 0x000fe200048070ff */
[----:B------:R-:W-:Y:S01]  /*c9e0*/  FMUL R206, R206, UR24 ;  /* 0x00000018cece7c20 */ /* 0x000fe20008400000 */
[----:B------:R-:W-:Y:S01]  /*c9f0*/  F2FP.SATFINITE.E4M3.F32.PACK_AB_MERGE_C R31, RZ, R208, RZ ;  /* 0x000000d0ff1f723e */ /* 0x000fe200048070ff */
[----:B------:R0:W-:Y:S01]  /*ca00*/  @!P5 STG.E.U8 desc[UR22][R24.64+0x18], R29 ;  /* 0x0000181d1800d986 */ /* 0x0001e2000c101116 */
[----:B------:R-:W-:Y:S01]  /*ca10*/  ISETP.LT.OR P5, PT, R34, 0x21, !P1 ;  /* 0x000000212200780c */ /* 0x000fe20004fa1670 */
[----:B------:R-:W-:Y:S01]  /*ca20*/  FMUL R204, R204, UR24 ;  /* 0x00000018cccc7c20 */ /* 0x000fe20008400000 */
[----:B------:R-:W-:Y:S01]  /*ca30*/  F2FP.SATFINITE.E4M3.F32.PACK_AB_MERGE_C R207, RZ, R207, RZ ;  /* 0x000000cfffcf723e */ /* 0x000fe200048070ff */
[----:B------:R1:W-:Y:S01]  /*ca40*/  @!P3 STG.E.U8 desc[UR22][R26.64+0x18], R33 ;  /* 0x000018211a00b986 */ /* 0x0003e2000c101116 */
[C---:B------:R-:W-:Y:S01]  /*ca50*/  ISETP.LT.OR P3, PT, R34.reuse, 0x21, !P0 ;  /* 0x000000212200780c */ /* 0x040fe20004761670 */
[----:B------:R-:W-:Y:S01]  /*ca60*/  FMUL R203, R203, UR24 ;  /* 0x00000018cbcb7c20 */ /* 0x000fe20008400000 */
[----:B------:R-:W-:Y:S01]  /*ca70*/  F2FP.SATFINITE.E4M3.F32.PACK_AB_MERGE_C R205, RZ, R205, RZ ;  /* 0x000000cdffcd723e */ /* 0x000fe200048070ff */
[----:B------:R-:W-:Y:S01]  /*ca80*/  @!P4 STG.E.U8 desc[UR22][R26.64+0x19], R211 ;  /* 0x000019d31a00c986 */ /* 0x000fe2000c101116 */
[C---:B------:R-:W-:Y:S01]  /*ca90*/  ISETP.LT.OR P4, PT, R34.reuse, 0x22, !P0 ;  /* 0x000000222200780c */ /* 0x040fe20004781670 */
[----:B------:R-:W-:Y:S01]  /*caa0*/  FMUL R201, R201, UR24 ;  /* 0x00000018c9c97c20 */ /* 0x000fe20008400000 */
[----:B------:R-:W-:Y:S01]  /*cab0*/  F2FP.SATFINITE.E4M3.F32.PACK_AB_MERGE_C R203, RZ, R203, RZ ;  /* 0x000000cbffcb723e */ /* 0x000fe200048070ff */
[----:B------:R-:W-:Y:S01]  /*cac0*/  @!P6 STG.E.U8 desc[UR22][R24.64+0x21], R209 ;  /* 0x000021d11800e986 */ /* 0x000fe2000c101116 */
[----:B------:R-:W-:Y:S01]  /*cad0*/  ISETP.LT.OR P6, PT, R34, 0x2a, !P1 ;  /* 0x0000002a2200780c */ /* 0x000fe20004fc1670 */
[----:B------:R-:W-:Y:S01]  /*cae0*/  FMUL R202, R202, UR24 ;  /* 0x00000018caca7c20 */ /* 0x000fe20008400000 */
[----:B0-----:R-:W-:Y:S01]  /*caf0*/  F2FP.SATFINITE.E4M3.F32.PACK_AB_MERGE_C R29, RZ, R210, RZ ;  /* 0x000000d2ff1d723e */ /* 0x001fe200048070ff */
[----:B------:R-:W-:Y:S01]  /*cb00*/  FMUL R200, R200, UR24 ;  /* 0x00000018c8c87c20 */ /* 0x000fe20008400000 */
[----:B-1----:R-:W-:Y:S01]  /*cb10*/  F2FP.SATFINITE.E4M3.F32.PACK_AB_MERGE_C R33, RZ, R204, RZ ;  /* 0x000000ccff21723e */ /* 0x002fe200048070ff */
[----:B------:R-:W-:Y:S01]  /*cb20*/  FMUL R199, R199, UR24 ;  /* 0x00000018c7c77c20 */ /* 0x000fe20008400000 */
[----:B------:R-:W-:Y:S01]  /*cb30*/  F2FP.SATFINITE.E4M3.F32.PACK_AB_MERGE_C R201, RZ, R201, RZ ;  /* 0x000000c9ffc9723e */ /* 0x000fe200048070ff */
[----:B------:R0:W-:Y:S01]  /*cb40*/  @!P5 STG.E.U8 desc[UR22][R24.64+0x20], R29 ;  /* 0x0000201d1800d986 */ /* 0x0001e2000c101116 */
[C---:B------:R-:W-:Y:S01]  /*cb50*/  ISETP.LT.OR P5, PT, R34.reuse, 0x29, !P1 ;  /* 0x000000292200780c */ /* 0x040fe20004fa1670 */
[----:B------:R-:W-:Y:S01]  /*cb60*/  FMUL R197, R197, UR24 ;  /* 0x00000018c5c57c20 */ /* 0x000fe20008400000 */
[----:B------:R-:W-:Y:S01]  /*cb70*/  F2FP.SATFINITE.E4M3.F32.PACK_AB_MERGE_C R199, RZ, R199, RZ ;  /* 0x000000c7ffc7723e */ /* 0x000fe200048070ff */
[----:B------:R1:W-:Y:S01]  /*cb80*/  @!P3 STG.E.U8 desc[UR22][R26.64+0x20], R31 ;  /* 0x0000201f1a00b986 */ /* 0x0003e2000c101116 */
[----:B------:R-:W-:Y:S01]  /*cb90*/  ISETP.LT.OR P3, PT, R34, 0x29, !P0 ;  /* 0x000000292200780c */ /* 0x000fe20004761670 */
[----:B------:R-:W-:Y:S01]  /*cba0*/  FMUL R198, R198, UR24 ;  /* 0x00000018c6c67c20 */ /* 0x000fe20008400000 */
[----:B------:R-:W-:Y:S01]  /*cbb0*/  F2FP.SATFINITE.E4M3.F32.PACK_AB_MERGE_C R197, RZ, R197, RZ ;  /* 0x000000c5ffc5723e */ /* 0x000fe200048070ff */
[----:B------:R-:W-:Y:S01]  /*cbc0*/  @!P4 STG.E.U8 desc[UR22][R26.64+0x21], R207 ;  /* 0x000021cf1a00c986 */ /* 0x000fe2000c101116 */
[----:B------:R-:W-:Y:S01]  /*cbd0*/  ISETP.LT.OR P4, PT, R34, 0x2a, !P0 ;  /* 0x0000002a2200780c */ /* 0x000fe20004781670 */
[----:B------:R-:W-:Y:S01]  /*cbe0*/  FMUL R196, R196, UR24 ;  /* 0x00000018c4c47c20 */ /* 0x000fe20008400000 */
[----:B------:R-:W-:Y:S01]  /*cbf0*/  FMUL R195, R195, UR24 ;  /* 0x00000018c3c37c20 */ /* 0x000fe20008400000 */
        /* <DEDUP_REMOVED lines=27> */
[----:B------:R-:W-:Y:S01]  /*cdb0*/  FMUL R186, R186, UR24 ;  /* 0x00000018baba7c20 */ /* 0x000fe20008400000 */
        /* <DEDUP_REMOVED lines=154> */
[----:B-----5:R-:W-:Y:S01]  /*d760*/  FMUL R5, R5, UR24 ;  /* 0x0000001805057c20 */ /* 0x020fe20008400000 */
[----:B0-----:R-:W-:Y:S01]  /*d770*/  F2FP.SATFINITE.E4M3.F32.PACK_AB_MERGE_C R29, RZ, R170, RZ ;  /* 0x000000aaff1d723e */ /* 0x001fe200048070ff */
[----:B------:R-:W-:Y:S01]  /*d780*/  FMUL R0, R0, UR24 ;  /* 0x0000001800007c20 */ /* 0x000fe20008400000 */
[----:B-1----:R-:W-:Y:S01]  /*d790*/  F2FP.SATFINITE.E4M3.F32.PACK_AB_MERGE_C R33, RZ, R164, RZ ;  /* 0x000000a4ff21723e */ /* 0x002fe200048070ff */
[----:B------:R-:W-:Y:S01]  /*d7a0*/  FMUL R6, R6, UR24 ;  /* 0x0000001806067c20 */ /* 0x000fe20008400000 */
[----:B------:R-:W-:Y:S01]  /*d7b0*/  F2FP.SATFINITE.E4M3.F32.PACK_AB_MERGE_C R7, RZ, R7, RZ ;  /* 0x00000007ff07723e */ /* 0x000fe200048070ff */
[----:B------:R0:W-:Y:S01]  /*d7c0*/  @!P5 STG.E.U8 desc[UR22][R24.64+0x70], R29 ;  /* 0x0000701d1800d986 */ /* 0x0001e2000c101116 */
[----:B------:R-:W-:Y:S01]  /*d7d0*/  ISETP.LT.OR P5, PT, R34, 0x79, !P1 ;  /* 0x000000792200780c */ /* 0x000fe20004fa1670 */
[----:B------:R-:W-:Y:S01]  /*d7e0*/  FMUL R2, R2, UR24 ;  /* 0x0000001802027c20 */ /* 0x000fe20008400000 */
[----:B------:R-:W-:Y:S01]  /*d7f0*/  F2FP.SATFINITE.E4M3.F32.PACK_AB_MERGE_C R5, RZ, R5, RZ ;  /* 0x00000005ff05723e */ /* 0x000fe200048070ff */
[----:B------:R1:W-:Y:S01]  /*d800*/  @!P3 STG.E.U8 desc[UR22][R26.64+0x70], R31 ;  /* 0x0000701f1a00b986 */ /* 0x0003e2000c101116 */
[----:B------:R-:W-:Y:S01]  /*d810*/  ISETP.LT.OR P3, PT, R34, 0x79, !P0 ;  /* 0x000000792200780c */ /* 0x000fe20004761670 */
[----:B------:R-:W-:Y:S01]  /*d820*/  FMUL R3, R3, UR24 ;  /* 0x0000001803037c20 */ /* 0x000fe20008400000 */
[----:B------:R-:W-:Y:S01]  /*d830*/  FMUL R4, R4, UR24 ;  /* 0x0000001804047c20 */ /* 0x000fe20008400000 */
[----:B------:R-:W-:Y:S01]  /*d840*/  @!P4 STG.E.U8 desc[UR22][R26.64+0x71], R167 ;  /* 0x000071a71a00c986 */ /* 0x000fe2000c101116 */
[----:B------:R-:W-:-:S03]  /*d850*/  ISETP.LT.OR P4, PT, R34, 0x7a, !P0 ;  /* 0x0000007a2200780c */ /* 0x000fc60004781670 */
[----:B------:R-:W-:Y:S01]  /*d860*/  @!P6 STG.E.U8 desc[UR22][R24.64+0x79], R165 ;  /* 0x000079a51800e986 */ /* 0x000fe2000c101116 */
[----:B------:R-:W-:Y:S02]  /*d870*/  ISETP.LT.OR P6, PT, R34, 0x82, !P1 ;  /* 0x000000822200780c */ /* 0x000fe40004fc1670 */
[----:B0-----:R-:W-:Y:S01]  /*d880*/  F2FP.SATFINITE.E4M3.F32.PACK_AB_MERGE_C R29, RZ, R166, RZ ;  /* 0x000000a6ff1d723e */ /* 0x001fe200048070ff */
[----:B------:R-:W4:Y:S01]  /*d890*/  LDL.LU R220, [R1+0x14] ;  /* 0x0000140001dc7983 */ /* 0x000f220000300800 */
[----:B-1----:R-:W-:-:S03]  /*d8a0*/  F2FP.SATFINITE.E4M3.F32.PACK_AB_MERGE_C R31, RZ, R160, RZ ;  /* 0x000000a0ff1f723e */ /* 0x002fc600048070ff */
[----:B------:R0:W-:Y:S01]  /*d8b0*/  @!P5 STG.E.U8 desc[UR22][R24.64+0x78], R29 ;  /* 0x0000781d1800d986 */ /* 0x0001e2000c101116 */
[----:B------:R-:W-:-:S03]  /*d8c0*/  ISETP.LT.OR P5, PT, R34, 0x81, !P1 ;  /* 0x000000812200780c */ /* 0x000fc60004fa1670 */
[----:B------:R1:W-:Y:S01]  /*d8d0*/  @!P3 STG.E.U8 desc[UR22][R26.64+0x78], R33 ;  /* 0x000078211a00b986 */ /* 0x0003e2000c101116 */
[----:B------:R-:W-:-:S03]  /*d8e0*/  ISETP.LT.OR P3, PT, R34, 0x81, !P0 ;  /* 0x000000812200780c */ /* 0x000fc60004761670 */
        /* <DEDUP_REMOVED lines=26> */
[----:B0-----:R-:W-:Y:S02]  /*da90*/  F2FP.SATFINITE.E4M3.F32.PACK_AB_MERGE_C R29, RZ, R154, RZ ;  /* 0x0000009aff1d723e */ /* 0x001fe400048070ff */
[----:B-1----:R-:W-:-:S03]  /*daa0*/  F2FP.SATFINITE.E4M3.F32.PACK_AB_MERGE_C R33, RZ, R20, RZ ;  /* 0x00000014ff21723e */ /* 0x002fc600048070ff */
[----:B------:R0:W-:Y:S01]  /*dab0*/  @!P5 STG.E.U8 desc[UR22][R24.64+0x90], R29 ;  /* 0x0000901d1800d986 */ /* 0x0001e2000c101116 */
[----:B------:R-:W-:-:S03]  /*dac0*/  ISETP.LT.OR P5, PT, R34, 0x99, !P1 ;  /* 0x000000992200780c */ /* 0x000fc60004fa1670 */
[----:B------:R-:W-:Y:S01]  /*dad0*/  @!P3 STG.E.U8 desc[UR22][R26.64+0x90], R31 ;  /* 0x0000901f1a00b986 */ /* 0x000fe2000c101116 */
[----:B------:R-:W-:-:S03]  /*dae0*/  ISETP.LT.OR P3, PT, R34, 0x99, !P0 ;  /* 0x000000992200780c */ /* 0x000fc60004761670 */
[----:B------:R1:W-:Y:S01]  /*daf0*/  @!P4 STG.E.U8 desc[UR22][R26.64+0x91], R23 ;  /* 0x000091171a00c986 */ /* 0x0003e2000c101116 */
[----:B------:R-:W-:-:S03]  /*db00*/  ISETP.LT.OR P4, PT, R34, 0x9a, !P0 ;  /* 0x0000009a2200780c */ /* 0x000fc60004781670 */
[----:B------:R2:W-:Y:S01]  /*db10*/  @!P6 STG.E.U8 desc[UR22][R24.64+0x99], R21 ;  /* 0x000099151800e986 */ /* 0x0005e2000c101116 */
[----:B------:R-:W-:Y:S02]  /*db20*/  ISETP.LT.OR P6, PT, R34, 0xa2, !P1 ;  /* 0x000000a22200780c */ /* 0x000fe40004fc1670 */
[----:B0-----:R-:W-:-:S05]  /*db30*/  F2FP.SATFINITE.E4M3.F32.PACK_AB_MERGE_C R29, RZ, R22, RZ ;  /* 0x00000016ff1d723e */ /* 0x001fca00048070ff */
[----:B------:R-:W-:Y:S01]  /*db40*/  @!P5 STG.E.U8 desc[UR22][R24.64+0x98], R29 ;  /* 0x0000981d1800d986 */ /* 0x000fe2000c101116 */
[C---:B------:R-:W-:Y:S02]  /*db50*/  ISETP.LT.OR P5, PT, R34.reuse, 0xa1, !P1 ;  /* 0x000000a12200780c */ /* 0x040fe40004fa1670 */
[----:B-1----:R-:W-:Y:S01]  /*db60*/  F2FP.SATFINITE.E4M3.F32.PACK_AB_MERGE_C R23, RZ, R18, RZ ;  /* 0x00000012ff17723e */ /* 0x002fe200048070ff */
[----:B------:R-:W-:Y:S01]  /*db70*/  @!P3 STG.E.U8 desc[UR22][R26.64+0x98], R33 ;  /* 0x000098211a00b986 */ /* 0x000fe2000c101116 */
[C---:B------:R-:W-:Y:S02]  /*db80*/  ISETP.LT.OR P3, PT, R34.reuse, 0xa1, !P0 ;  /* 0x000000a12200780c */ /* 0x040fe40004761670 */
[----:B--2---:R-:W-:Y:S01]  /*db90*/  F2FP.SATFINITE.E4M3.F32.PACK_AB_MERGE_C R21, RZ, R16, RZ ;  /* 0x00000010ff15723e */ /* 0x004fe200048070ff */
[----:B------:R0:W-:Y:S01]  /*dba0*/  @!P4 STG.E.U8 desc[UR22][R26.64+0x99], R19 ;  /* 0x000099131a00c986 */ /* 0x0001e2000c101116 */
[----:B------:R-:W-:-:S03]  /*dbb0*/  ISETP.LT.OR P4, PT, R34, 0xa2, !P0 ;  /* 0x000000a22200780c */ /* 0x000fc60004781670 */
[----:B------:R1:W-:Y:S01]  /*dbc0*/  @!P6 STG.E.U8 desc[UR22][R24.64+0xa1], R17 ;  /* 0x0000a1111800e986 */ /* 0x0003e2000c101116 */
[----:B------:R-:W-:-:S03]  /*dbd0*/  ISETP.LT.OR P6, PT, R34, 0xaa, !P1 ;  /* 0x000000aa2200780c */ /* 0x000fc60004fc1670 */
[----:B------:R-:W-:Y:S01]  /*dbe0*/  @!P5 STG.E.U8 desc[UR22][R24.64+0xa0], R23 ;  /* 0x0000a0171800d986 */ /* 0x000fe2000c101116 */
[----:B------:R-:W-:-:S03]  /*dbf0*/  ISETP.LT.OR P5, PT, R34, 0xa9, !P1 ;  /* 0x000000a92200780c */ /* 0x000fc60004fa1670 */
[----:B------:R-:W-:Y:S01]  /*dc00*/  @!P3 STG.E.U8 desc[UR22][R26.64+0xa0], R21 ;  /* 0x0000a0151a00b986 */ /* 0x000fe2000c101116 */
[C---:B------:R-:W-:Y:S02]  /*dc10*/  ISETP.LT.OR P3, PT, R34.reuse, 0xa9, !P0 ;  /* 0x000000a92200780c */ /* 0x040fe40004761670 */
[----:B0-----:R-:W-:Y:S01]  /*dc20*/  F2FP.SATFINITE.E4M3.F32.PACK_AB_MERGE_C R19, RZ, R14, RZ ;  /* 0x0000000eff13723e */ /* 0x001fe200048070ff */
[----:B------:R0:W-:Y:S01]  /*dc30*/  @!P4 STG.E.U8 desc[UR22][R26.64+0xa1], R15 ;  /* 0x0000a10f1a00c986 */ /* 0x0001e2000c101116 */
[C---:B------:R-:W-:Y:S02]  /*dc40*/  ISETP.LT.OR P4, PT, R34.reuse, 0xaa, !P0 ;  /* 0x000000aa2200780c */ /* 0x040fe40004781670 */
[----:B-1----:R-:W-:Y:S01]  /*dc50*/  F2FP.SATFINITE.E4M3.F32.PACK_AB_MERGE_C R17, RZ, R12, RZ ;  /* 0x0000000cff11723e */ /* 0x002fe200048070ff */
        /* <DEDUP_REMOVED lines=15> */
[----:B0-----:R-:W-:Y:S02]  /*dd50*/  F2FP.SATFINITE.E4M3.F32.PACK_AB_MERGE_C R11, RZ, R6, RZ ;  /* 0x00000006ff0b723e */ /* 0x001fe400048070ff */
[C---:B------:R-:W-:Y:S01]  /*dd60*/  ISETP.LT.OR P3, PT, R34.reuse, 0xb9, !P0 ;  /* 0x000000b92200780c */ /* 0x040fe20004761670 */
[----:B------:R0:W-:Y:S01]  /*dd70*/  @!P4 STG.E.U8 desc[UR22][R26.64+0xb1], R7 ;  /* 0x0000b1071a00c986 */ /* 0x0001e2000c101116 */
[----:B-1----:R-:W-:Y:S02]  /*dd80*/  F2FP.SATFINITE.E4M3.F32.PACK_AB_MERGE_C R9, RZ, R4, RZ ;  /* 0x00000004ff09723e */ /* 0x002fe400048070ff */
[C---:B------:R-:W-:Y:S01]  /*dd90*/  ISETP.LT.OR P4, PT, R34.reuse, 0xba, !P0 ;  /* 0x000000ba2200780c */ /* 0x040fe20004781670 */
[----:B------:R1:W-:Y:S04]  /*dda0*/  @!P6 STG.E.U8 desc[UR22][R24.64+0xb9], R5 ;  /* 0x0000b9051800e986 */ /* 0x0003e8000c101116 */
[----:B------:R2:W-:Y:S01]  /*ddb0*/  @!P5 STG.E.U8 desc[UR22][R24.64+0xb8], R11 ;  /* 0x0000b80b1800d986 */ /* 0x0005e2000c101116 */
[----:B------:R-:W-:Y:S01]  /*ddc0*/  FMUL R4, R227, UR24 ;  /* 0x00000018e3047c20 */ /* 0x000fe20008400000 */
[----:B------:R-:W-:-:S02]  /*ddd0*/  ISETP.LT.OR P5, PT, R34, 0xc1, !P1 ;  /* 0x000000c12200780c */ /* 0x000fc40004fa1670 */
[----:B0-----:R-:W-:Y:S02]  /*dde0*/  F2FP.SATFINITE.E4M3.F32.PACK_AB_MERGE_C R7, RZ, R3, RZ ;  /* 0x00000003ff07723e */ /* 0x001fe400048070ff */
[----:B-1----:R-:W-:Y:S01]  /*ddf0*/  F2FP.SATFINITE.E4M3.F32.PACK_AB_MERGE_C R5, RZ, R0, RZ ;  /* 0x00000000ff05723e */ /* 0x002fe200048070ff */
[----:B---3--:R-:W-:Y:S01]  /*de00*/  FMUL R0, R222, UR24 ;  /* 0x00000018de007c20 */ /* 0x008fe20008400000 */
[----:B------:R-:W-:Y:S01]  /*de10*/  ISETP.LT.OR P6, PT, R34, 0xc2, !P1 ;  /* 0x000000c22200780c */ /* 0x000fe20004fc1670 */
[----:B------:R-:W3:Y:S01]  /*de20*/  LDL.LU R222, [R1+0x20] ;  /* 0x0000200001de7983 */ /* 0x000ee20000300800 */
[----:B--2---:R-:W-:Y:S02]  /*de30*/  F2FP.SATFINITE.E4M3.F32.PACK_AB_MERGE_C R11, RZ, R2, RZ ;  /* 0x00000002ff0b723e */ /* 0x004fe400048070ff */
[----:B------:R-:W-:Y:S01]  /*de40*/  F2FP.SATFINITE.E4M3.F32.PACK_AB_MERGE_C R13, RZ, R0, RZ ;  /* 0x00000000ff0d723e */ /* 0x000fe200048070ff */
[----:B----4-:R-:W-:Y:S01]  /*de50*/  FMUL R0, R224, UR24 ;  /* 0x00000018e0007c20 */ /* 0x010fe20008400000 */
[----:B------:R-:W-:Y:S01]  /*de60*/  FMUL R2, R225, UR24 ;  /* 0x00000018e1027c20 */ /* 0x000fe20008400000 */
[----:B------:R-:W2:Y:S04]  /*de70*/  LDL.LU R224, [R1+0x24] ;  /* 0x0000240001e07983 */ /* 0x000ea80000300800 */
[----:B------:R-:W4:Y:S01]  /*de80*/  LDL.LU R225, [R1+0x28] ;  /* 0x0000280001e17983 */ /* 0x000f220000300800 */
[----:B------:R-:W-:-:S03]  /*de90*/  FMUL R3, R226, UR24 ;  /* 0x00000018e2037c20 */ /* 0x000fc60008400000 */
[----:B------:R-:W4:Y:S04]  /*dea0*/  LDL.LU R226, [R1+0x2c] ;  /* 0x00002c0001e27983 */ /* 0x000f280000300800 */
[----:B------:R-:W4:Y:S04]  /*deb0*/  LDL.LU R227, [R1+0x30] ;  /* 0x0000300001e37983 */ /* 0x000f280000300800 */
[----:B------:R-:W-:Y:S01]  /*dec0*/  @!P3 STG.E.U8 desc[UR22][R26.64+0xb8], R9 ;  /* 0x0000b8091a00b986 */ /* 0x000fe2000c101116 */
[----:B------:R-:W-:-:S03]  /*ded0*/  ISETP.LT.OR P3, PT, R34, 0xc1, !P0 ;  /* 0x000000c12200780c */ /* 0x000fc60004761670 */
[----:B------:R0:W-:Y:S01]  /*dee0*/  @!P4 STG.E.U8 desc[UR22][R26.64+0xb9], R7 ;  /* 0x0000b9071a00c986 */ /* 0x0001e2000c101116 */
[----:B------:R-:W-:-:S03]  /*def0*/  ISETP.LT.OR P4, PT, R34, 0xc2, !P0 ;  /* 0x000000c22200780c */ /* 0x000fc60004781670 */
[----:B------:R-:W-:Y:S01]  /*df00*/  @!P5 STG.E.U8 desc[UR22][R24.64+0xc0], R11 ;  /* 0x0000c00b1800d986 */ /* 0x000fe2000c101116 */
[----:B------:R-:W-:-:S03]  /*df10*/  ISETP.LT.OR P5, PT, R34, 0xc9, !P1 ;  /* 0x000000c92200780c */ /* 0x000fc60004fa1670 */
[----:B------:R1:W-:Y:S01]  /*df20*/  @!P6 STG.E.U8 desc[UR22][R24.64+0xc1], R5 ;  /* 0x0000c1051800e986 */ /* 0x0003e2000c101116 */
[----:B0-----:R-:W-:-:S03]  /*df30*/  F2FP.SATFINITE.E4M3.F32.PACK_AB_MERGE_C R7, RZ, R0, RZ ;  /* 0x00000000ff07723e */ /* 0x001fc600048070ff */
[----:B------:R-:W-:Y:S01]  /*df40*/  @!P3 STG.E.U8 desc[UR22][R26.64+0xc0], R13 ;  /* 0x0000c00d1a00b986 */ /* 0x000fe2000c101116 */
[C---:B------:R-:W-:Y:S02]  /*df50*/  ISETP.LT.OR P6, PT, R34.reuse, 0xca, !P1 ;  /* 0x000000ca2200780c */ /* 0x040fe40004fc1670 */
[----:B-1----:R-:W-:Y:S01]  /*df60*/  F2FP.SATFINITE.E4M3.F32.PACK_AB_MERGE_C R5, RZ, R2, RZ ;  /* 0x00000002ff05723e */ /* 0x002fe200048070ff */
[----:B------:R0:W-:Y:S01]  /*df70*/  @!P4 STG.E.U8 desc[UR22][R26.64+0xc1], R7 ;  /* 0x0000c1071a00c986 */ /* 0x0001e2000c101116 */
[C---:B------:R-:W-:Y:S02]  /*df80*/  ISETP.LT.OR P3, PT, R34.reuse, 0xc9, !P0 ;  /* 0x000000c92200780c */ /* 0x040fe40004761670 */
[C---:B------:R-:W-:Y:S01]  /*df90*/  ISETP.LT.OR P4, PT, R34.reuse, 0xca, !P0 ;  /* 0x000000ca2200780c */ /* 0x040fe20004781670 */
[----:B------:R1:W-:Y:S01]  /*dfa0*/  @!P5 STG.E.U8 desc[UR22][R24.64+0xc8], R5 ;  /* 0x0000c8051800d986 */ /* 0x0003e2000c101116 */
[----:B------:R-:W-:Y:S02]  /*dfb0*/  ISETP.LT.OR P5, PT, R34, 0xd1, !P1 ;  /* 0x000000d12200780c */ /* 0x000fe40004fa1670 */
[----:B------:R-:W-:-:S02]  /*dfc0*/  F2FP.SATFINITE.E4M3.F32.PACK_AB_MERGE_C R9, RZ, R3, RZ ;  /* 0x00000003ff09723e */ /* 0x000fc400048070ff */
[----:B------:R-:W-:-:S03]  /*dfd0*/  F2FP.SATFINITE.E4M3.F32.PACK_AB_MERGE_C R11, RZ, R4, RZ ;  /* 0x00000004ff0b723e */ /* 0x000fc600048070ff */
[----:B------:R1:W-:Y:S04]  /*dfe0*/  @!P6 STG.E.U8 desc[UR22][R24.64+0xc9], R9 ;  /* 0x0000c9091800e986 */ /* 0x0003e8000c101116 */
[----:B------:R-:W-:Y:S01]  /*dff0*/  @!P3 STG.E.U8 desc[UR22][R26.64+0xc8], R11 ;  /* 0x0000c80b1a00b986 */ /* 0x000fe2000c101116 */
[----:B------:R-:W-:-:S03]  /*e000*/  FMUL R0, R220, UR24 ;  /* 0x00000018dc007c20 */ /* 0x000fc60008400000 */
[----:B------:R-:W4:Y:S02]  /*e010*/  LDL.LU R220, [R1+0x34] ;  /* 0x0000340001dc7983 */ /* 0x000f240000300800 */
[----:B0-----:R-:W-:Y:S01]  /*e020*/  F2FP.SATFINITE.E4M3.F32.PACK_AB_MERGE_C R7, RZ, R0, RZ ;  /* 0x00000000ff07723e */ /* 0x001fe200048070ff */
[----:B------:R-:W-:Y:S02]  /*e030*/  FMUL R2, R221, UR24 ;  /* 0x00000018dd027c20 */ /* 0x000fe40008400000 */
[----:B------:R-:W4:Y:S03]  /*e040*/  LDL.LU R221, [R1+0x38] ;  /* 0x0000380001dd7983 */ /* 0x000f260000300800 */
[----:B-1----:R-:W-:Y:S01]  /*e050*/  F2FP.SATFINITE.E4M3.F32.PACK_AB_MERGE_C R5, RZ, R2, RZ ;  /* 0x00000002ff05723e */ /* 0x002fe200048070ff */
[----:B------:R-:W-:Y:S04]  /*e060*/  @!P4 STG.E.U8 desc[UR22][R26.64+0xc9], R7 ;  /* 0x0000c9071a00c986 */ /* 0x000fe8000c101116 */
[----:B------:R0:W-:Y:S01]  /*e070*/  @!P5 STG.E.U8 desc[UR22][R24.64+0xd0], R5 ;  /* 0x0000d0051800d986 */ /* 0x0001e2000c101116 */
[----:B------:R-:W-:-:S03]  /*e080*/  FMUL R3, R223, UR24 ;  /* 0x00000018df037c20 */ /* 0x000fc60008400000 */
[----:B------:R-:W4:Y:S02]  /*e090*/  LDL.LU R223, [R1+0x3c] ;  /* 0x00003c0001df7983 */ /* 0x000f240000300800 */
[----:B------:R-:W-:Y:S01]  /*e0a0*/  F2FP.SATFINITE.E4M3.F32.PACK_AB_MERGE_C R9, RZ, R3, RZ ;  /* 0x00000003ff09723e */ /* 0x000fe200048070ff */
[----:B---3--:R-:W-:Y:S02]  /*e0b0*/  FMUL R0, R222, UR24 ;  /* 0x00000018de007c20 */ /* 0x008fe40008400000 */
[----:B------:R-:W3:Y:S03]  /*e0c0*/  LDL.LU R222, [R1+0x40] ;  /* 0x0000400001de7983 */ /* 0x000ee60000300800 */
[----:B------:R-:W-:Y:S01]  /*e0d0*/  F2FP.SATFINITE.E4M3.F32.PACK_AB_MERGE_C R13, RZ, R0, RZ ;  /* 0x00000000ff0d723e */ /* 0x000fe200048070ff */
[----:B--2---:R-:W-:Y:S02]  /*e0e0*/  FMUL R2, R224, UR24 ;  /* 0x00000018e0027c20 */ /* 0x004fe40008400000 */
[----:B------:R-:W2:Y:S01]  /*e0f0*/  LDL.LU R224, [R1+0x44] ;  /* 0x0000440001e07983 */ /* 0x000ea20000300800 */
[----:B----4-:R-:W-:-:S03]  /*e100*/  FMUL R0, R225, UR24 ;  /* 0x00000018e1007c20 */ /* 0x010fc60008400000 */
[----:B------:R-:W4:Y:S01]  /*e110*/  LDL.LU R225, [R1+0x48] ;  /* 0x0000480001e17983 */ /* 0x000f220000300800 */
[----:B------:R-:W-:Y:S01]  /*e120*/  FMUL R3, R226, UR24 ;  /* 0x00000018e2037c20 */ /* 0x000fe20008400000 */
[----:B0-----:R-:W-:Y:S02]  /*e130*/  F2FP.SATFINITE.E4M3.F32.PACK_AB_MERGE_C R5, RZ, R0, RZ ;  /* 0x00000000ff05723e */ /* 0x001fe400048070ff */
[----:B------:R-:W4:Y:S01]  /*e140*/  LDL.LU R226, [R1+0x4c] ;  /* 0x00004c0001e27983 */ /* 0x000f220000300800 */
[----:B------:R-:W-:-:S03]  /*e150*/  FMUL R0, R227, UR24 ;  /* 0x00000018e3007c20 */ /* 0x000fc60008400000 */
[----:B------:R-:W4:Y:S01]  /*e160*/  LDL.LU R227, [R1+0x50] ;  /* 0x0000500001e37983 */ /* 0x000f220000300800 */
[C---:B------:R-:W-:Y:S02]  /*e170*/  ISETP.LT.OR P6, PT, R34.reuse, 0xd2, !P1 ;  /* 0x000000d22200780c */ /* 0x040fe40004fc1670 */
[C---:B------:R-:W-:Y:S01]  /*e180*/  ISETP.LT.OR P4, PT, R34.reuse, 0xd2, !P0 ;  /* 0x000000d22200780c */ /* 0x040fe20004781670 */
[----:B------:R-:W4:Y:S01]  /*e190*/  LDL.LU R218, [R1+0x54] ;  /* 0x0000540001da7983 */ /* 0x000f220000300800 */
[C---:B------:R-:W-:Y:S02]  /*e1a0*/  ISETP.LT.OR P3, PT, R34.reuse, 0xd1, !P0 ;  /* 0x000000d12200780c */ /* 0x040fe40004761670 */
[----:B------:R-:W-:Y:S02]  /*e1b0*/  ISETP.LT.OR P5, PT, R34, 0xd9, !P1 ;  /* 0x000000d92200780c */ /* 0x000fe40004fa1670 */
[----:B------:R-:W-:Y:S02]  /*e1c0*/  F2FP.SATFINITE.E4M3.F32.PACK_AB_MERGE_C R7, RZ, R2, RZ ;  /* 0x00000002ff07723e */ /* 0x000fe400048070ff */
[----:B------:R-:W-:-:S03]  /*e1d0*/  F2FP.SATFINITE.E4M3.F32.PACK_AB_MERGE_C R11, RZ, R0, RZ ;  /* 0x00000000ff0b723e */ /* 0x000fc600048070ff */
[----:B------:R0:W-:Y:S01]  /*e1e0*/  @!P6 STG.E.U8 desc[UR22][R24.64+0xd1], R9 ;  /* 0x0000d1091800e986 */ /* 0x0001e2000c101116 */
[----:B------:R-:W-:-:S03]  /*e1f0*/  ISETP.LT.OR P6, PT, R34, 0xda, !P1 ;  /* 0x000000da2200780c */ /* 0x000fc60004fc1670 */
[----:B------:R-:W-:Y:S01]  /*e200*/  @!P4 STG.E.U8 desc[UR22][R26.64+0xd1], R7 ;  /* 0x0000d1071a00c986 */ /* 0x000fe2000c101116 */
[----:B------:R-:W-:-:S03]  /*e210*/  ISETP.LT.OR P4, PT, R34, 0xda, !P0 ;  /* 0x000000da2200780c */ /* 0x000fc60004781670 */
[----:B------:R-:W-:Y:S01]  /*e220*/  @!P3 STG.E.U8 desc[UR22][R26.64+0xd0], R13 ;  /* 0x0000d00d1a00b986 */ /* 0x000fe2000c101116 */
[----:B0-----:R-:W-:-:S03]  /*e230*/  F2FP.SATFINITE.E4M3.F32.PACK_AB_MERGE_C R9, RZ, R3, RZ ;  /* 0x00000003ff09723e */ /* 0x001fc600048070ff */
[----:B------:R0:W-:Y:S04]  /*e240*/  @!P5 STG.E.U8 desc[UR22][R24.64+0xd8], R5 ;  /* 0x0000d8051800d986 */ /* 0x0001e8000c101116 */
[----:B------:R1:W-:Y:S01]  /*e250*/  @!P6 STG.E.U8 desc[UR22][R24.64+0xd9], R9 ;  /* 0x0000d9091800e986 */ /* 0x0003e2000c101116 */
[----:B------:R-:W-:-:S03]  /*e260*/  FMUL R0, R220, UR24 ;  /* 0x00000018dc007c20 */ /* 0x000fc60008400000 */
[----:B------:R-:W4:Y:S02]  /*e270*/  LDL.LU R220, [R1+0x58] ;  /* 0x0000580001dc7983 */ /* 0x000f240000300800 */
[----:B0-----:R-:W-:Y:S01]  /*e280*/  F2FP.SATFINITE.E4M3.F32.PACK_AB_MERGE_C R5, RZ, R0, RZ ;  /* 0x00000000ff05723e */ /* 0x001fe200048070ff */
[----:B------:R-:W-:Y:S02]  /*e290*/  FMUL R2, R221, UR24 ;  /* 0x00000018dd027c20 */ /* 0x000fe40008400000 */
[----:B------:R-:W4:Y:S03]  /*e2a0*/  LDL.LU R221, [R1+0x5c] ;  /* 0x00005c0001dd7983 */ /* 0x000f260000300800 */
[----:B------:R-:W-:Y:S01]  /*e2b0*/  F2FP.SATFINITE.E4M3.F32.PACK_AB_MERGE_C R7, RZ, R2, RZ ;  /* 0x00000002ff07723e */ /* 0x000fe200048070ff */
[----:B------:R0:W-:Y:S01]  /*e2c0*/  @!P4 STG.E.U8 desc[UR22][R26.64+0xd9], R5 ;  /* 0x0000d9051a00c986 */ /* 0x0001e2000c101116 */
[----:B------:R-:W-:-:S03]  /*e2d0*/  FMUL R3, R223, UR24 ;  /* 0x00000018df037c20 */ /* 0x000fc60008400000 */
[----:B------:R-:W4:Y:S02]  /*e2e0*/  LDL.LU R223, [R1+0x60] ;  /* 0x0000600001df7983 */ /* 0x000f240000300800 */
[----:B-1----:R-:W-:Y:S01]  /*e2f0*/  F2FP.SATFINITE.E4M3.F32.PACK_AB_MERGE_C R9, RZ, R3, RZ ;  /* 0x00000003ff09723e */ /* 0x002fe200048070ff */
[----:B---3--:R-:W-:Y:S02]  /*e300*/  FMUL R4, R222, UR24 ;  /* 0x00000018de047c20 */ /* 0x008fe40008400000 */
[----:B------:R-:W3:Y:S01]  /*e310*/  LDL.LU R222, [R1+0x64] ;  /* 0x0000640001de7983 */ /* 0x000ee20000300800 */
[----:B--2---:R-:W-:-:S03]  /*e320*/  FMUL R0, R224, UR24 ;  /* 0x00000018e0007c20 */ /* 0x004fc60008400000 */
[----:B------:R-:W2:Y:S01]  /*e330*/  LDL.LU R224, [R1+0x68] ;  /* 0x0000680001e07983 */ /* 0x000ea20000300800 */
[----:B----4-:R-:W-:Y:S01]  /*e340*/  FMUL R2, R225, UR24 ;  /* 0x00000018e1027c20 */ /* 0x010fe20008400000 */
[----:B0-----:R-:W-:Y:S02]  /*e350*/  F2FP.SATFINITE.E4M3.F32.PACK_AB_MERGE_C R5, RZ, R0, RZ ;  /* 0x00000000ff05723e */ /* 0x001fe400048070ff */
[----:B------:R-:W4:Y:S01]  /*e360*/  LDL.LU R225, [R1+0x6c] ;  /* 0x00006c0001e17983 */ /* 0x000f220000300800 */
[----:B------:R-:W-:-:S03]  /*e370*/  FMUL R3, R226, UR24 ;  /* 0x00000018e2037c20 */ /* 0x000fc60008400000 */
[----:B------:R-:W4:Y:S01]  /*e380*/  LDL.LU R226, [R1+0x70] ;  /* 0x0000700001e27983 */ /* 0x000f220000300800 */
[----:B------:R-:W-:-:S03]  /*e390*/  FMUL R0, R227, UR24 ;  /* 0x00000018e3007c20 */ /* 0x000fc60008400000 */
[----:B------:R-:W4:Y:S01]  /*e3a0*/  LDL.LU R227, [R1+0x74] ;  /* 0x0000740001e37983 */ /* 0x000f220000300800 */
[C---:B------:R-:W-:Y:S02]  /*e3b0*/  ISETP.LT.OR P3, PT, R34.reuse, 0xd9, !P0 ;  /* 0x000000d92200780c */ /* 0x040fe40004761670 */
[C---:B------:R-:W-:Y:S02]  /*e3c0*/  ISETP.LT.OR P5, PT, R34.reuse, 0xe1, !P1 ;  /* 0x000000e12200780c */ /* 0x040fe40004fa1670 */
[C---:B------:R-:W-:Y:S02]  /*e3d0*/  ISETP.LT.OR P6, PT, R34.reuse, 0xe2, !P1 ;  /* 0x000000e22200780c */ /* 0x040fe40004fc1670 */
[----:B------:R-:W-:-:S07]  /*e3e0*/  ISETP.LT.OR P4, PT, R34, 0xe2, !P0 ;  /* 0x000000e22200780c */ /* 0x000fce0004781670 */
[----:B------:R-:W-:Y:S01]  /*e3f0*/  @!P3 STG.E.U8 desc[UR22][R26.64+0xd8], R11 ;  /* 0x0000d80b1a00b986 */ /* 0x000fe2000c101116 */
[----:B------:R-:W-:-:S03]  /*e400*/  ISETP.LT.OR P3, PT, R34, 0xe1, !P0 ;  /* 0x000000e12200780c */ /* 0x000fc60004761670 */
[----:B------:R0:W-:Y:S01]  /*e410*/  @!P5 STG.E.U8 desc[UR22][R24.64+0xe0], R7 ;  /* 0x0000e0071800d986 */ /* 0x0001e2000c101116 */
[----:B------:R-:W-:-:S03]  /*e420*/  ISETP.LT.OR P5, PT, R34, 0xe9, !P1 ;  /* 0x000000e92200780c */ /* 0x000fc60004fa1670 */
[----:B------:R1:W-:Y:S01]  /*e430*/  @!P6 STG.E.U8 desc[UR22][R24.64+0xe1], R9 ;  /* 0x0000e1091800e986 */ /* 0x0003e2000c101116 */
[----:B------:R-:W-:Y:S02]  /*e440*/  ISETP.LT.OR P6, PT, R34, 0xea, !P1 ;  /* 0x000000ea2200780c */ /* 0x000fe40004fc1670 */
[----:B------:R-:W-:Y:S01]  /*e450*/  F2FP.SATFINITE.E4M3.F32.PACK_AB_MERGE_C R13, RZ, R4, RZ ;  /* 0x00000004ff0d723e */ /* 0x000fe200048070ff */
[----:B------:R1:W-:Y:S01]  /*e460*/  @!P4 STG.E.U8 desc[UR22][R26.64+0xe1], R5 ;  /* 0x0000e1051a00c986 */ /* 0x0003e2000c101116 */
[----:B0-----:R-:W-:-:S03]  /*e470*/  F2FP.SATFINITE.E4M3.F32.PACK_AB_MERGE_C R7, RZ, R2, RZ ;  /* 0x00000002ff07723e */ /* 0x001fc600048070ff */
[----:B------:R-:W-:Y:S01]  /*e480*/  @!P3 STG.E.U8 desc[UR22][R26.64+0xe0], R13 ;  /* 0x0000e00d1a00b986 */ /* 0x000fe2000c101116 */
[----:B-1----:R-:W-:-:S03]  /*e490*/  F2FP.SATFINITE.E4M3.F32.PACK_AB_MERGE_C R9, RZ, R3, RZ ;  /* 0x00000003ff09723e */ /* 0x002fc600048070ff */
[----:B------:R0:W-:Y:S01]  /*e4a0*/  @!P5 STG.E.U8 desc[UR22][R24.64+0xe8], R7 ;  /* 0x0000e8071800d986 */ /* 0x0001e2000c101116 */
[C---:B------:R-:W-:Y:S02]  /*e4b0*/  ISETP.LT.OR P3, PT, R34.reuse, 0xe9, !P0 ;  /* 0x000000e92200780c */ /* 0x040fe40004761670 */
[C---:B------:R-:W-:Y:S01]  /*e4c0*/  ISETP.LT.OR P4, PT, R34.reuse, 0xea, !P0 ;  /* 0x000000ea2200780c */ /* 0x040fe20004781670 */
[----:B------:R1:W-:Y:S01]  /*e4d0*/  @!P6 STG.E.U8 desc[UR22][R24.64+0xe9], R9 ;  /* 0x0000e9091800e986 */ /* 0x0003e2000c101116 */
[----:B------:R-:W-:Y:S01]  /*e4e0*/  ISETP.LT.OR P5, PT, R34, 0xf1, !P1 ;  /* 0x000000f12200780c */ /* 0x000fe20004fa1670 */
[----:B------:R-:W-:Y:S01]  /*e4f0*/  FMUL R2, R218, UR24 ;  /* 0x00000018da027c20 */ /* 0x000fe20008400000 */
[----:B------:R-:W-:Y:S02]  /*e500*/  ISETP.LT.OR P6, PT, R34, 0xf2, !P1 ;  /* 0x000000f22200780c */ /* 0x000fe40004fc1670 */
[----:B------:R-:W-:Y:S02]  /*e510*/  F2FP.SATFINITE.E4M3.F32.PACK_AB_MERGE_C R11, RZ, R0, RZ ;  /* 0x00000000ff0b723e */ /* 0x000fe400048070ff */
[----:B------:R-:W-:-:S03]  /*e520*/  F2FP.SATFINITE.E4M3.F32.PACK_AB_MERGE_C R5, RZ, R2, RZ ;  /* 0x00000002ff05723e */ /* 0x000fc600048070ff */
[----:B------:R-:W-:Y:S01]  /*e530*/  @!P3 STG.E.U8 desc[UR22][R26.64+0xe8], R11 ;  /* 0x0000e80b1a00b986 */ /* 0x000fe2000c101116 */
[----:B------:R-:W-:-:S03]  /*e540*/  ISETP.LT.OR P3, PT, R34, 0xf1, !P0 ;  /* 0x000000f12200780c */ /* 0x000fc60004761670 */
[----:B------:R-:W-:Y:S01]  /*e550*/  @!P4 STG.E.U8 desc[UR22][R26.64+0xe9], R5 ;  /* 0x0000e9051a00c986 */ /* 0x000fe2000c101116 */
[C---:B------:R-:W-:Y:S02]  /*e560*/  ISETP.LT.OR P4, PT, R34.reuse, 0xf9, !P1 ;  /* 0x000000f92200780c */ /* 0x040fe40004f81670 */
[----:B------:R-:W-:Y:S01]  /*e570*/  ISETP.LT.OR P1, PT, R34, 0xfa, !P1 ;  /* 0x000000fa2200780c */ /* 0x000fe20004f21670 */
[----:B------:R-:W-:-:S05]  /*e580*/  FMUL R0, R220, UR24 ;  /* 0x00000018dc007c20 */ /* 0x000fca0008400000 */
[----:B0-----:R-:W-:-:S05]  /*e590*/  F2FP.SATFINITE.E4M3.F32.PACK_AB_MERGE_C R7, RZ, R0, RZ ;  /* 0x00000000ff07723e */ /* 0x001fca00048070ff */
[----:B------:R0:W-:Y:S01]  /*e5a0*/  @!P5 STG.E.U8 desc[UR22][R24.64+0xf0], R7 ;  /* 0x0000f0071800d986 */ /* 0x0001e2000c101116 */
[----:B------:R-:W-:-:S05]  /*e5b0*/  FMUL R3, R221, UR24 ;  /* 0x00000018dd037c20 */ /* 0x000fca0008400000 */
[----:B-1----:R-:W-:Y:S02]  /*e5c0*/  F2FP.SATFINITE.E4M3.F32.PACK_AB_MERGE_C R9, RZ, R3, RZ ;  /* 0x00000003ff09723e */ /* 0x002fe400048070ff */
[----:B------:R-:W-:-:S03]  /*e5d0*/  ISETP.LT.OR P5, PT, R34, 0xf2, !P0 ;  /* 0x000000f22200780c */ /* 0x000fc600047a1670 */
[----:B------:R1:W-:Y:S01]  /*e5e0*/  @!P6 STG.E.U8 desc[UR22][R24.64+0xf1], R9 ;  /* 0x0000f1091800e986 */ /* 0x0003e2000c101116 */
[C---:B------:R-:W-:Y:S02]  /*e5f0*/  ISETP.LT.OR P6, PT, R34.reuse, 0xf9, !P0 ;  /* 0x000000f92200780c */ /* 0x040fe400047c1670 */
[----:B------:R-:W-:Y:S01]  /*e600*/  ISETP.LT.OR P0, PT, R34, 0xfa, !P0 ;  /* 0x000000fa2200780c */ /* 0x000fe20004701670 */
[----:B------:R-:W-:-:S05]  /*e610*/  FMUL R0, R223, UR24 ;  /* 0x00000018df007c20 */ /* 0x000fca0008400000 */
[----:B------:R-:W-:-:S05]  /*e620*/  F2FP.SATFINITE.E4M3.F32.PACK_AB_MERGE_C R13, RZ, R0, RZ ;  /* 0x00000000ff0d723e */ /* 0x000fca00048070ff */
[----:B------:R0:W-:Y:S01]  /*e630*/  @!P3 STG.E.U8 desc[UR22][R26.64+0xf0], R13 ;  /* 0x0000f00d1a00b986 */ /* 0x0001e2000c101116 */
[----:B---3--:R-:W-:Y:S01]  /*e640*/  FMUL R0, R222, UR24 ;  /* 0x00000018de007c20 */ /* 0x008fe20008400000 */
[----:B--2---:R-:W-:Y:S01]  /*e650*/  FMUL R2, R224, UR24 ;  /* 0x00000018e0027c20 */ /* 0x004fe20008400000 */
[----:B----4-:R-:W-:-:S03]  /*e660*/  FMUL R3, R225, UR24 ;  /* 0x00000018e1037c20 */ /* 0x010fc60008400000 */
[----:B0-----:R-:W-:Y:S01]  /*e670*/  F2FP.SATFINITE.E4M3.F32.PACK_AB_MERGE_C R7, RZ, R0, RZ ;  /* 0x00000000ff07723e */ /* 0x001fe200048070ff */
[----:B------:R-:W-:Y:S01]  /*e680*/  FMUL R4, R226, UR24 ;  /* 0x00000018e2047c20 */ /* 0x000fe20008400000 */
[----:B------:R-:W-:Y:S01]  /*e690*/  FMUL R5, R227, UR24 ;  /* 0x00000018e3057c20 */ /* 0x000fe20008400000 */
[----:B-1----:R-:W-:Y:S02]  /*e6a0*/  F2FP.SATFINITE.E4M3.F32.PACK_AB_MERGE_C R9, RZ, R2, RZ ;  /* 0x00000002ff09723e */ /* 0x002fe400048070ff */
[----:B------:R-:W-:Y:S02]  /*e6b0*/  F2FP.SATFINITE.E4M3.F32.PACK_AB_MERGE_C R3, RZ, R3, RZ ;  /* 0x00000003ff03723e */ /* 0x000fe400048070ff */
[----:B------:R-:W-:Y:S02]  /*e6c0*/  F2FP.SATFINITE.E4M3.F32.PACK_AB_MERGE_C R11, RZ, R4, RZ ;  /* 0x00000004ff0b723e */ /* 0x000fe400048070ff */
[----:B------:R-:W-:Y:S01]  /*e6d0*/  F2FP.SATFINITE.E4M3.F32.PACK_AB_MERGE_C R5, RZ, R5, RZ ;  /* 0x00000005ff05723e */ /* 0x000fe200048070ff */
[----:B------:R0:W-:Y:S04]  /*e6e0*/  @!P5 STG.E.U8 desc[UR22][R26.64+0xf1], R7 ;  /* 0x0000f1071a00d986 */ /* 0x0001e8000c101116 */
[----:B------:R0:W-:Y:S04]  /*e6f0*/  @!P4 STG.E.U8 desc[UR22][R24.64+0xf8], R9 ;  /* 0x0000f8091800c986 */ /* 0x0001e8000c101116 */
[----:B------:R0:W-:Y:S04]  /*e700*/  @!P1 STG.E.U8 desc[UR22][R24.64+0xf9], R3 ;  /* 0x0000f90318009986 */ /* 0x0001e8000c101116 */
[----:B------:R0:W-:Y:S04]  /*e710*/  @!P6 STG.E.U8 desc[UR22][R26.64+0xf8], R11 ;  /* 0x0000f80b1a00e986 */ /* 0x0001e8000c101116 */
[----:B------:R0:W-:Y:S02]  /*e720*/  @!P0 STG.E.U8 desc[UR22][R26.64+0xf9], R5 ;  /* 0x0000f9051a008986 */ /* 0x0001e4000c101116 */
.L_x_294:
[----:B------:R-:W-:Y:S05]  /*e730*/  BSYNC B0 ;  /* 0x0000000000007941 */ /* 0x000fea0003800000 */
.L_x_36:
[----:B------:R-:W2:Y:S01]  /*e740*/  LDL.LU R22, [R1+0x7c] ;  /* 0x00007c0001167983 */ /* 0x000ea20000300800 */
[----:B0-----:R-:W-:Y:S01]  /*e750*/  IMAD.U32 R3, RZ, RZ, UR18 ;  /* 0x00000012ff037e24 */ /* 0x001fe2000f8e00ff */
[----:B------:R-:W-:Y:S02]  /*e760*/  ULDC.64 UR6, c[0x0][0x650] ;  /* 0x0001940000067ab9 */ /* 0x000fe40000000a00 */
[----:B------:R-:W3:Y:S01]  /*e770*/  LDL.LU R19, [R1+0x80] ;  /* 0x0000800001137983 */ /* 0x000ee20000300800 */
[----:B-----5:R-:W-:Y:S01]  /*e780*/  IMAD.U32 R0, RZ, RZ, UR20 ;  /* 0x00000014ff007e24 */ /* 0x020fe2000f8e00ff */
[----:B------:R0:W-:Y:S01]  /*e790*/  SYNCS.ARRIVE.TRANS64.A1T0 RZ, [R3+UR28], RZ ;  /* 0x000000ff03ff79a7 */ /* 0x0001e2000810001c */
[----:B------:R-:W-:Y:S02]  /*e7a0*/  IMAD.U32 R2, RZ, RZ, UR20 ;  /* 0x00000014ff027e24 */ /* 0x000fe4000f8e00ff */
[----:B------:R-:W-:Y:S02]  /*e7b0*/  IMAD.MOV.U32 R4, RZ, RZ, -0x1 ;  /* 0xffffffffff047424 */ /* 0x000fe400078e00ff */
[----:B0-----:R-:W-:Y:S01]  /*e7c0*/  IMAD.U32 R3, RZ, RZ, UR15 ;  /* 0x0000000fff037e24 */ /* 0x001fe2000f8e00ff */
[----:B---3--:R-:W-:-:S02]  /*e7d0*/  LEA R19, P0, R0, R19, 0x1 ;  /* 0x0000001300137211 */ /* 0x008fc400078008ff */
[----:B------:R-:W-:Y:S02]  /*e7e0*/  PRMT R0, RZ, 0x7610, R0 ;  /* 0x00007610ff007816 */ /* 0x000fe40000000000 */
[----:B--2---:R-:W-:Y:S01]  /*e7f0*/  LEA.HI.X R22, R2, R22, R3, 0x1, P0 ;  /* 0x0000001602167211 */ /* 0x004fe200000f0c03 */
[----:B------:R-:W-:Y:S01]  /*e800*/  IMAD.MOV.U32 R2, RZ, RZ, -0x1 ;  /* 0xffffffffff027424 */ /* 0x000fe200078e00ff */
[----:B------:R0:W-:Y:S01]  /*e810*/  STL [R1+0x80], R19 ;  /* 0x0000801301007387 */ /* 0x0001e20000100800 */
[----:B------:R-:W-:Y:S01]  /*e820*/  IMAD.MOV.U32 R3, RZ, RZ, -0x1 ;  /* 0xffffffffff037424 */ /* 0x000fe200078e00ff */
[----:B------:R-:W-:Y:S02]  /*e830*/  ISETP.GE.U32.AND P0, PT, R19, UR6, PT ;  /* 0x0000000613007c0c */ /* 0x000fe4000bf06070 */
[----:B------:R0:W-:Y:S02]  /*e840*/  STL [R1+0x7c], R22 ;  /* 0x00007c1601007387 */ /* 0x0001e40000100800 */
[----:B------:R-:W-:-:S02]  /*e850*/  ISETP.GE.U32.AND.EX P0, PT, R22, UR7, PT, P0 ;  /* 0x0000000716007c0c */ /* 0x000fc4000bf06100 */
[----:B------:R0:W-:Y:S04]  /*e860*/  STL [R1+0x84], R4 ;  /* 0x0000840401007387 */ /* 0x0001e80000100800 */
[----:B------:R0:W-:Y:S04]  /*e870*/  STL [R1+0x78], R2 ;  /* 0x0000780201007387 */ /* 0x0001e80000100800 */
[----:B------:R0:W-:Y:S03]  /*e880*/  STL [R1+0x88], R3 ;  /* 0x0000880301007387 */ /* 0x0001e60000100800 */
[----:B------:R-:W-:Y:S05]  /*e890*/  @P0 BRA `(.L_x_295) ;  /* 0x0000000400740947 */ /* 0x000fea0003800000 */
[----:B------:R-:W2:Y:S01]  /*e8a0*/  S2R R14, SR_CTAID.X ;  /* 0x00000000000e7919 */ /* 0x000ea20000002500 */
[----:B------:R-:W3:Y:S01]  /*e8b0*/  LDC.64 R8, c[0x0][0x628] ;  /* 0x00018a00ff087b82 */ /* 0x000ee20000000a00 */
[----:B------:R-:W-:Y:S01]  /*e8c0*/  ULDC UR6, c[0x0][0x150] ;  /* 0x0000540000067ab9 */ /* 0x000fe20000000800 */
[----:B------:R-:W-:Y:S01]  /*e8d0*/  IMAD.MOV.U32 R6, RZ, RZ, R19 ;  /* 0x000000ffff067224 */ /* 0x000fe200078e0013 */
[----:B------:R-:W0:Y:S01]  /*e8e0*/  S2R R16, SR_CTAID.Y ;  /* 0x0000000000107919 */ /* 0x000e220000002600 */
[----:B------:R-:W-:-:S04]  /*e8f0*/  IMAD.MOV.U32 R7, RZ, RZ, R22 ;  /* 0x000000ffff077224 */ /* 0x000fc800078e0016 */
[----:B------:R-:W0:Y:S08]  /*e900*/  LDC R17, c[0x0][0x144] ;  /* 0x00005100ff117b82 */ /* 0x000e300000000800 */
[----:B------:R-:W0:Y:S08]  /*e910*/  LDC R10, c[0x0][0x630] ;  /* 0x00018c00ff0a7b82 */ /* 0x000e300000000800 */
[----:B------:R-:W0:Y:S01]  /*e920*/  LDC.64 R12, c[0x0][0x620] ;  /* 0x00018800ff0c7b82 */ /* 0x000e220000000a00 */
[----:B---3--:R-:W-:-:S04]  /*e930*/  ISETP.NE.U32.AND P0, PT, R8, RZ, PT ;  /* 0x000000ff0800720c */ /* 0x008fc80003f05070 */
[----:B------:R-:W-:Y:S02]  /*e940*/  ISETP.NE.AND.EX P0, PT, R9, RZ, PT, P0 ;  /* 0x000000ff0900720c */ /* 0x000fe40003f05300 */
[----:B--2---:R-:W-:-:S05]  /*e950*/  I2FP.F32.U32 R0, R14 ;  /* 0x0000000e00007245 */ /* 0x004fca0000201000 */
[----:B------:R-:W-:-:S04]  /*e960*/  FMUL R0, R0, UR6 ;  /* 0x0000000600007c20 */ /* 0x000fc80008400000 */
[----:B------:R2:W3:Y:S02]  /*e970*/  F2I.U32.TRUNC.NTZ R15, R0 ;  /* 0x00000000000f7305 */ /* 0x0004e4000020f000 */
[----:B------:R-:W-:Y:S05]  /*e980*/  @!P0 BRA `(.L_x_296) ;  /* 0x0000000000288947 */ /* 0x000fea0003800000 */
[----:B--2---:R-:W2:Y:S02]  /*e990*/  LDC R0, c[0x0][0x634] ;  /* 0x00018d00ff007b82 */ /* 0x004ea40000000800 */
[----:B--2---:R-:W-:-:S05]  /*e9a0*/  IADD3 R7, P0, R19, R0, RZ ;  /* 0x0000000013077210 */ /* 0x004fca0007f1e0ff */
[----:B------:R-:W-:-:S04]  /*e9b0*/  IMAD.X R11, RZ, RZ, R22, P0 ;  /* 0x000000ffff0b7224 */ /* 0x000fc800000e0616 */
[----:B0-----:R-:W-:-:S04]  /*e9c0*/  IMAD.WIDE.U32 R2, R11, R8, RZ ;  /* 0x000000080b027225 */ /* 0x001fc800078e00ff */
[----:B------:R-:W-:-:S04]  /*e9d0*/  IMAD.WIDE.U32 R4, P0, R7, R9, R2 ;  /* 0x0000000907047225 */ /* 0x000fc80007800002 */
[----:B------:R-:W-:-:S04]  /*e9e0*/  IMAD.WIDE.U32 R2, R7, R8, RZ ;  /* 0x0000000807027225 */ /* 0x000fc800078e00ff */
[----:B------:R-:W-:Y:S01]  /*e9f0*/  IMAD.X R7, RZ, RZ, RZ, P0 ;  /* 0x000000ffff077224 */ /* 0x000fe200000e06ff */
[----:B------:R-:W-:Y:S01]  /*ea00*/  IADD3 RZ, P0, R3, R4, RZ ;  /* 0x0000000403ff7210 */ /* 0x000fe20007f1e0ff */
[----:B------:R-:W-:-:S04]  /*ea10*/  IMAD.MOV.U32 R6, RZ, RZ, R5 ;  /* 0x000000ffff067224 */ /* 0x000fc800078e0005 */
[----:B------:R-:W-:-:S08]  /*ea20*/  IMAD.WIDE.U32.X R6, R11, R9, R6, P0 ;  /* 0x000000090b067225 */ /* 0x000fd000000e0406 */
.L_x_296:
[-CC-:B0-----:R-:W-:Y:S01]  /*ea30*/  SHF.R.U64 R11, R6, R10.reuse, R7.reuse ;  /* 0x0000000a060b7219 */ /* 0x181fe20000001207 */
[----:B------:R-:W0:Y:S01]  /*ea40*/  LDC.64 R20, c[0x0][0x640] ;  /* 0x00019000ff147b82 */ /* 0x000e220000000a00 */
[----:B--2---:R-:W-:Y:S01]  /*ea50*/  SHF.R.U32.HI R0, RZ, R10, R7 ;  /* 0x0000000aff007219 */ /* 0x004fe20000011607 */
[----:B------:R-:W-:Y:S01]  /*ea60*/  IMAD.MOV.U32 R2, RZ, RZ, R19 ;  /* 0x000000ffff027224 */ /* 0x000fe200078e0013 */
[----:B------:R-:W-:Y:S01]  /*ea70*/  IADD3 R5, P0, RZ, -R11, RZ ;  /* 0x8000000bff057210 */ /* 0x000fe20007f1e0ff */
[----:B---3--:R-:W-:Y:S01]  /*ea80*/  IMAD.MOV R15, RZ, RZ, -R15 ;  /* 0x000000ffff0f7224 */ /* 0x008fe200078e0a0f */
[----:B------:R-:W-:Y:S01]  /*ea90*/  ULDC UR6, c[0x0][0x154] ;  /* 0x0000550000067ab9 */ /* 0x000fe20000000800 */
[----:B------:R-:W-:Y:S02]  /*eaa0*/  IMAD.MOV.U32 R7, RZ, RZ, 0x1 ;  /* 0x00000001ff077424 */ /* 0x000fe400078e00ff */
[----:B------:R-:W2:Y:S01]  /*eab0*/  LDC R4, c[0x0][0x618] ;  /* 0x00018600ff047b82 */ /* 0x000ea20000000800 */
[----:B------:R-:W-:-:S02]  /*eac0*/  IMAD.X R3, RZ, RZ, ~R0, P0 ;  /* 0x000000ffff037224 */ /* 0x000fc400000e0e00 */
[----:B------:R-:W-:Y:S02]  /*ead0*/  IMAD R17, R17, R15, R14 ;  /* 0x0000000f11117224 */ /* 0x000fe400078e020e */
[-C--:B------:R-:W-:Y:S02]  /*eae0*/  IMAD R0, R3, R12.reuse, RZ ;  /* 0x0000000c03007224 */ /* 0x080fe400078e02ff */
[----:B------:R-:W-:Y:S01]  /*eaf0*/  IMAD.MOV.U32 R3, RZ, RZ, R22 ;  /* 0x000000ffff037224 */ /* 0x000fe200078e0016 */
[----:B------:R-:W3:Y:S01]  /*eb00*/  LDC R6, c[0x0][0x608] ;  /* 0x00018200ff067b82 */ /* 0x000ee20000000800 */
[----:B------:R-:W-:-:S04]  /*eb10*/  IMAD.WIDE.U32 R2, R5, R12, R2 ;  /* 0x0000000c05027225 */ /* 0x000fc800078e0002 */
[----:B------:R-:W-:-:S03]  /*eb20*/  IMAD R5, R5, R13, R0 ;  /* 0x0000000d05057224 */ /* 0x000fc600078e0200 */
[----:B------:R-:W5:Y:S01]  /*eb30*/  LDC R18, c[0x0][0x658] ;  /* 0x00019600ff127b82 */ /* 0x000f620000000800 */
[----:B------:R-:W-:Y:S01]  /*eb40*/  I2FP.F32.U32 R0, R16 ;  /* 0x0000001000007245 */ /* 0x000fe20000201000 */
[----:B------:R-:W-:Y:S01]  /*eb50*/  IMAD.IADD R3, R3, 0x1, R5 ;  /* 0x0000000103037824 */ /* 0x000fe200078e0205 */
[----:B0-----:R-:W-:Y:S01]  /*eb60*/  ISETP.NE.U32.AND P0, PT, R20, RZ, PT ;  /* 0x000000ff1400720c */ /* 0x001fe20003f05070 */
[----:B------:R-:W-:Y:S02]  /*eb70*/  IMAD.MOV.U32 R5, RZ, RZ, -0x1 ;  /* 0xffffffffff057424 */ /* 0x000fe400078e00ff */
[----:B------:R-:W-:Y:S02]  /*eb80*/  FMUL R0, R0, UR6 ;  /* 0x0000000600007c20 */ /* 0x000fe40008400000 */
[----:B------:R-:W0:Y:S01]  /*eb90*/  LDC R15, c[0x0][0x148] ;  /* 0x00005200ff0f7b82 */ /* 0x000e220000000800 */
[----:B--2---:R-:W-:Y:S01]  /*eba0*/  SHF.R.U64 R10, R2, R4, R3 ;  /* 0x00000004020a7219 */ /* 0x004fe20000001203 */
[----:B------:R2:W0:Y:S01]  /*ebb0*/  F2I.U32.TRUNC.NTZ R13, R0 ;  /* 0x00000000000d7305 */ /* 0x000422000020f000 */
[----:B------:R-:W-:-:S02]  /*ebc0*/  ISETP.NE.AND.EX P0, PT, R21, RZ, PT, P0 ;  /* 0x000000ff1500720c */ /* 0x000fc40003f05300 */
[----:B------:R-:W-:-:S03]  /*ebd0*/  SHF.R.U32.HI R3, RZ, R4, R3 ;  /* 0x00000004ff037219 */ /* 0x000fc60000011603 */
[----:B------:R-:W0:Y:S01]  /*ebe0*/  LDC R14, c[0x0][0x600] ;  /* 0x00018000ff0e7b82 */ /* 0x000e220000000800 */
[-CC-:B---3--:R-:W-:Y:S02]  /*ebf0*/  SHF.R.U64 R8, R10, R6.reuse, R3.reuse ;  /* 0x000000060a087219 */ /* 0x188fe40000001203 */
[----:B------:R-:W-:-:S05]  /*ec00*/  SHF.R.U32.HI R3, RZ, R6, R3 ;  /* 0x00000006ff037219 */ /* 0x000fca0000011603 */
[----:B------:R-:W3:Y:S01]  /*ec10*/  LDC R22, c[0x0][0x648] ;  /* 0x00019200ff167b82 */ /* 0x000ee20000000800 */
[-CC-:B-----5:R-:W-:Y:S02]  /*ec20*/  SHF.R.U64 R12, R8, R18.reuse, R3.reuse ;  /* 0x00000012080c7219 */ /* 0x1a0fe40000001203 */
[-C--:B------:R-:W-:Y:S02]  /*ec30*/  SHF.L.U32 R5, R5, R18.reuse, RZ ;  /* 0x0000001205057219 */ /* 0x080fe400000006ff */
[-C--:B------:R-:W-:Y:S01]  /*ec40*/  SHF.R.U32.HI R3, RZ, R18.reuse, R3 ;  /* 0x00000012ff037219 */ /* 0x080fe20000011603 */
[----:B------:R-:W-:Y:S01]  /*ec50*/  IMAD.MOV.U32 R2, RZ, RZ, R12 ;  /* 0x000000ffff027224 */ /* 0x000fe200078e000c */
[----:B------:R-:W-:Y:S01]  /*ec60*/  SHF.L.U32 R18, R7, R18, RZ ;  /* 0x0000001207127219 */ /* 0x000fe200000006ff */
[----:B------:R-:W0:Y:S01]  /*ec70*/  LDC R23, c[0x0][0x638] ;  /* 0x00018e00ff177b82 */ /* 0x000e220000000800 */
[----:B------:R-:W-:-:S07]  /*ec80*/  LOP3.LUT R19, RZ, R5, RZ, 0x33, !PT ;  /* 0x00000005ff137212 */ /* 0x000fce00078e33ff */
[----:B------:R-:W0:Y:S01]  /*ec90*/  LDC R24, c[0x0][0x610] ;  /* 0x00018400ff187b82 */ /* 0x000e220000000800 */
[----:B--2---:R-:W-:Y:S05]  /*eca0*/  @!P0 BRA `(.L_x_297) ;  /* 0x0000000000288947 */ /* 0x004fea0003800000 */
        /* <DEDUP_REMOVED lines=10> */
.L_x_297:
[----:B---3--:R-:W-:Y:S01]  /*ed50*/  SHF.R.U64 R0, R2, R22, R3 ;  /* 0x0000001602007219 */ /* 0x008fe20000001203 */
[----:B0-----:R-:W-:Y:S01]  /*ed60*/  VIADD R7, R14, 0xffffffff ;  /* 0xffffffff0e077836 */ /* 0x001fe20000000000 */
[----:B------:R-:W-:Y:S01]  /*ed70*/  LOP3.LUT R5, R8, R19, RZ, 0xc0, !PT ;  /* 0x0000001308057212 */ /* 0x000fe200078ec0ff */
[----:B------:R-:W-:Y:S02]  /*ed80*/  IMAD.MOV R13, RZ, RZ, -R13 ;  /* 0x000000ffff0d7224 */ /* 0x000fe400078e0a0d */
[----:B------:R-:W-:Y:S02]  /*ed90*/  IMAD.MOV R3, RZ, RZ, -R0 ;  /* 0x000000ffff037224 */ /* 0x000fe400078e0a00 */
[----:B------:R-:W-:Y:S01]  /*eda0*/  IMAD R2, R18, R0, R5 ;  /* 0x0000000012027224 */ /* 0x000fe200078e0205 */
[----:B------:R-:W-:Y:S01]  /*edb0*/  LOP3.LUT R5, R10, R7, RZ, 0xc0, !PT ;  /* 0x000000070a057212 */ /* 0x000fe200078ec0ff */
[----:B------:R-:W-:Y:S02]  /*edc0*/  @P2 IMAD R17, R15, R13, R16 ;  /* 0x0000000d0f112224 */ /* 0x000fe400078e0210 */
[----:B------:R-:W-:-:S02]  /*edd0*/  IMAD R0, R3, R23, R12 ;  /* 0x0000001703007224 */ /* 0x000fc400078e020c */
[----:B------:R-:W-:Y:S02]  /*ede0*/  IMAD.MOV.U32 R4, RZ, RZ, 0x1 ;  /* 0x00000001ff047424 */ /* 0x000fe400078e00ff */
[----:B------:R-:W-:Y:S02]  /*edf0*/  IMAD R2, R2, R24, R17 ;  /* 0x0000001802027224 */ /* 0x000fe400078e0211 */
[----:B------:R-:W-:Y:S01]  /*ee00*/  IMAD R3, R0, R14, R5 ;  /* 0x0000000e00037224 */ /* 0x000fe200078e0205 */
[----:B------:R-:W-:-:S04]  /*ee10*/  PRMT R0, R4, 0x7610, R0 ;  /* 0x0000761004007816 */ /* 0x000fc80000000000 */
[----:B------:R-:W-:Y:S02]  /*ee20*/  SEL R4, R3, R2, !P2 ;  /* 0x0000000203047207 */ /* 0x000fe40005000000 */
[----:B------:R-:W-:-:S03]  /*ee30*/  SEL R2, R2, R3, !P2 ;  /* 0x0000000302027207 */ /* 0x000fc60005000000 */
[----:B------:R2:W-:Y:S04]  /*ee40*/  STL [R1+0x88], R4 ;  /* 0x0000880401007387 */ /* 0x0005e80000100800 */
[----:B------:R2:W-:Y:S04]  /*ee50*/  STL [R1+0x78], R11 ;  /* 0x0000780b01007387 */ /* 0x0005e80000100800 */
[----:B------:R2:W-:Y:S02]  /*ee60*/  STL [R1+0x84], R2 ;  /* 0x0000840201007387 */ /* 0x0005e40000100800 */
.L_x_295:
[----:B------:R-:W-:Y:S01]  /*ee70*/  LOP3.LUT P0, RZ, R0, 0xff, RZ, 0xc0, !PT ;  /* 0x000000ff00ff7812 */ /* 0x000fe2000780c0ff */
[----:B------:R-:W-:-:S12]  /*ee80*/  ULOP3.LUT UR29, UR29, 0x1, URZ, 0x3c, !UPT ;  /* 0x000000011d1d7892 */ /* 0x000fd8000f8e3c3f */
[----:B------:R-:W-:Y:S05]  /*ee90*/  @P0 BRA `(.L_x_298) ;  /* 0xffffff2400e80947 */ /* 0x000fea000383ffff */
[----:B------:R-:W-:Y:S05]  /*eea0*/  EXIT ;  /* 0x000000000000794d */ /* 0x000fea0003800000 */
.L_x_14:
[----:B------:R-:W-:-:S08]  /*eeb0*/  ISETP.NE.AND P0, PT, RZ, UR6, PT ;  /* 0x00000006ff007c0c */ /* 0x000fd0000bf05270 */
[----:B0123--:R-:W0:-:S00]  /*eec0*/  USETMAXREG.DEALLOC.CTAPOOL 0x28 ;  /* 0x00000028000079c8 */ /* 0x00fe0000080e0500 */
[----:B------:R-:W-:Y:S05]  /*eed0*/  @P0 EXIT ;  /* 0x000000000000094d */ /* 0x000fea0003800000 */
[----:B0-----:R-:W-:Y:S01]  /*eee0*/  LOP3.LUT P0, RZ, R0, 0xff, RZ, 0xc0, !PT ;  /* 0x000000ff00ff7812 */ /* 0x001fe2000780c0ff */
[----:B------:R-:W-:Y:S02]  /*eef0*/  IMAD.MOV.U32 R0, RZ, RZ, 0x1 ;  /* 0x00000001ff007424 */ /* 0x000fe400078e00ff */
[----:B------:R-:W-:-:S10]  /*ef00*/  IMAD.MOV.U32 R8, RZ, RZ, RZ ;  /* 0x000000ffff087224 */ /* 0x000fd400078e00ff */
[----:B------:R-:W-:Y:S05]  /*ef10*/  @!P0 BRA `(.L_x_299) ;  /* 0x0000000c00408947 */ /* 0x000fea0003800000 */
[----:B------:R-:W-:Y:S01]  /*ef20*/  LOP3.LUT P0, RZ, R2, 0x1f, RZ, 0xc0, !PT ;  /* 0x0000001f02ff7812 */ /* 0x000fe2000780c0ff */
[----:B------:R-:W-:Y:S01]  /*ef30*/  ULDC UR5, c[0x0][0x658] ;  /* 0x0001960000057ab9 */ /* 0x000fe20000000800 */
[----:B------:R-:W-:Y:S01]  /*ef40*/  UMOV UR6, 0xffffffff ;  /* 0xffffffff00067882 */ /* 0x000fe20000000000 */
[----:B------:R-:W-:Y:S01]  /*ef50*/  BSSY B0, `(.L_x_299) ;  /* 0x00000cc000007945 */ /* 0x000fe20003800000 */
[----:B------:R-:W-:Y:S01]  /*ef60*/  USHF.L.U32 UR6, UR6, UR5, URZ ;  /* 0x0000000506067299 */ /* 0x000fe2000800063f */
[C---:B------:R-:W-:Y:S01]  /*ef70*/  ISETP.NE.AND P3, PT, R3.reuse, RZ, PT ;  /* 0x000000ff0300720c */ /* 0x040fe20003f65270 */
[----:B------:R-:W-:Y:S01]  /*ef80*/  IMAD.MOV.U32 R9, RZ, RZ, 0x1 ;  /* 0x00000001ff097424 */ /* 0x000fe200078e00ff */
[----:B------:R-:W-:Y:S01]  /*ef90*/  ISETP.NE.OR P0, PT, R3, RZ, !P0 ;  /* 0x000000ff0300720c */ /* 0x000fe20004705670 */
[----:B------:R-:W-:Y:S01]  /*efa0*/  IMAD.MOV.U32 R0, RZ, RZ, 0x1 ;  /* 0x00000001ff007424 */ /* 0x000fe200078e00ff */
[----:B------:R-:W-:Y:S01]  /*efb0*/  ULDC UR4, c[0x0][0x600] ;  /* 0x0001800000047ab9 */ /* 0x000fe20000000800 */
[----:B------:R-:W-:Y:S01]  /*efc0*/  IMAD.MOV.U32 R8, RZ, RZ, RZ ;  /* 0x000000ffff087224 */ /* 0x000fe200078e00ff */
[----:B------:R-:W-:Y:S01]  /*efd0*/  UMOV UR7, 0x1 ;  /* 0x0000000100077882 */ /* 0x000fe20000000000 */
[----:B------:R-:W-:-:S02]  /*efe0*/  UIADD3 UR26, UR14, 0x1, URZ ;  /* 0x000000010e1a7890 */ /* 0x000fc4000fffe03f */
[----:B------:R-:W-:Y:S02]  /*eff0*/  ULOP3.LUT UR27, UR13, 0x2, URZ, 0xfc, !UPT ;  /* 0x000000020d1b7892 */ /* 0x000fe4000f8efc3f */
[----:B------:R-:W-:Y:S02]  /*f000*/  UIADD3 UR18, UR4, -0x1, URZ ;  /* 0xffffffff04127890 */ /* 0x000fe4000fffe03f */
[----:B------:R-:W-:Y:S02]  /*f010*/  USHF.L.U32 UR22, UR7, UR5, URZ ;  /* 0x0000000507167299 */ /* 0x000fe4000800063f */
[----:B------:R-:W-:Y:S01]  /*f020*/  ULOP3.LUT UR19, URZ, UR6, URZ, 0x33, !UPT ;  /* 0x000000063f137292 */ /* 0x000fe2000f8e333f */
[----:B------:R-:W-:-:S11]  /*f030*/  ULDC.64 UR24, c[0x0][0x198] ;  /* 0x0000660000187ab9 */ /* 0x000fd60000000a00 */
.L_x_311:
[----:B------:R-:W-:-:S03]  /*f040*/  UMOV UR4, 0xffffffff ;  /* 0xffffffff00047882 */ /* 0x000fc60000000000 */
[----:B01----:R-:W-:Y:S05]  /*f050*/  BRA.DIV UR4, `(.L_x_300) ;  /* 0x0000001604187947 */ /* 0x003fea000b800000 */
[----:B------:R-:W-:-:S13]  /*f060*/  ELECT P1, URZ, PT ;  /* 0x00000000003f782f */ /* 0x000fda0003820000 */
.L_x_331:
[----:B------:R-:W0:Y:S01]  /*f070*/  LDC R2, c[0x0][0x28c] ;  /* 0x0000a300ff027b82 */ /* 0x000e220000000800 */
[----:B------:R-:W-:Y:S01]  /*f080*/  BSSY B1, `(.L_x_301) ;  /* 0x000003b000017945 */ /* 0x000fe20003800000 */
[----:B0-----:R-:W-:-:S13]  /*f090*/  ISETP.LT.OR P1, PT, R2, 0x1, !P1 ;  /* 0x000000010200780c */ /* 0x001fda0004f21670 */
[----:B------:R-:W-:Y:S05]  /*f0a0*/  @P1 BRA `(.L_x_302) ;  /* 0x0000000000e01947 */ /* 0x000fea0003800000 */
[----:B------:R-:W2:Y:S04]  /*f0b0*/  LDL.LU R4, [R1+0x88] ;  /* 0x0000880001047983 */ /* 0x000ea80000300800 */
[----:B------:R-:W3:Y:S01]  /*f0c0*/  LDL.LU R3, [R1+0x84] ;  /* 0x0000840001037983 */ /* 0x000ee20000300800 */
[----:B------:R-:W-:Y:S02]  /*f0d0*/  IMAD.MOV.U32 R12, RZ, RZ, RZ ;  /* 0x000000ffff0c7224 */ /* 0x000fe400078e00ff */
[----:B------:R-:W-:Y:S02]  /*f0e0*/  IMAD.U32 R13, RZ, RZ, UR26 ;  /* 0x0000001aff0d7e24 */ /* 0x000fe4000f8e00ff */
[----:B------:R-:W-:Y:S02]  /*f0f0*/  IMAD.MOV.U32 R2, RZ, RZ, R0 ;  /* 0x000000ffff027224 */ /* 0x000fe400078e0000 */
[----:B--2---:R-:W-:-:S02]  /*f100*/  IMAD.SHL.U32 R6, R4, 0x100, RZ ;  /* 0x0000010004067824 */ /* 0x004fc400078e00ff */
[----:B---3--:R-:W-:Y:S02]  /*f110*/  IMAD.SHL.U32 R7, R3, 0x40, RZ ;  /* 0x0000004003077824 */ /* 0x008fe400078e00ff */
[----:B------:R-:W-:-:S07]  /*f120*/  IMAD.MOV.U32 R3, RZ, RZ, R8 ;  /* 0x000000ffff037224 */ /* 0x000fce00078e0008 */
.L_x_306:
[----:B------:R-:W0:Y:S01]  /*f130*/  S2R R5, SR_CgaCtaId ;  /* 0x0000000000057919 */ /* 0x000e220000008800 */
[----:B------:R-:W-:-:S04]  /*f140*/  MOV R4, 0x400 ;  /* 0x0000040000047802 */ /* 0x000fc80000000f00 */
[----:B0-----:R-:W-:Y:S02]  /*f150*/  LEA R10, R5, R4, 0x18 ;  /* 0x00000004050a7211 */ /* 0x001fe400078ec0ff */
[----:B------:R-:W-:Y:S01]  /*f160*/  SHF.L.U32 R4, R2, 0x1f, RZ ;  /* 0x0000001f02047819 */ /* 0x000fe200000006ff */
[----:B------:R-:W0:Y:S02]  /*f170*/  @!P3 LDC R5, c[0x0][0x500] ;  /* 0x00014000ff05bb82 */ /* 0x000e240000000800 */
[----:B------:R-:W-:-:S04]  /*f180*/  IMAD R11, R3, 0x8, R10 ;  /* 0x00000008030b7824 */ /* 0x000fc800078e020a */
[----:B------:R-:W1:Y:S02]  /*f190*/  SYNCS.PHASECHK.TRANS64.TRYWAIT P1, [R11+URZ+0x58], R4 ;  /* 0x000058040b0075a7 */ /* 0x000e64000802017f */
[----:B-1----:R-:W-:Y:S05]  /*f1a0*/  @!P1 BRA `(.L_x_303) ;  /* 0x0000001000e49947 */ /* 0x002fea0003800000 */
.L_x_332:
[----:B------:R-:W-:Y:S01]  /*f1b0*/  UPRMT UR4, UR27, 0x9910, URZ ;  /* 0x000099101b047896 */ /* 0x000fe2000800003f */
[----:B0-----:R0:W-:Y:S03]  /*f1c0*/  @!P3 SYNCS.ARRIVE.TRANS64 RZ, [R11+URZ], R5 ;  /* 0x000000050bffb9a7 */ /* 0x0011e6000800003f */
[----:B------:R-:W-:-:S06]  /*f1d0*/  UISETP.NE.AND UP0, UPT, UR4, 0x2, UPT ;  /* 0x000000020400788c */ /* 0x000fcc000bf05270 */
[----:B------:R-:W-:-:S13]  /*f1e0*/  PLOP3.LUT P1, PT, PT, PT, UP0, 0x80, 0x0 ;  /* 0x000000000000781c */ /* 0x000fda0003f2f008 */
[----:B0-----:R-:W-:Y:S05]  /*f1f0*/  @P1 BRA `(.L_x_304) ;  /* 0x0000000000041947 */ /* 0x001fea0003800000 */
[----:B------:R-:W-:Y:S01]  /*f200*/  BPT.TRAP 0x1 ;  /* 0x000000040000795c */ /* 0x000fe20000300000 */
.L_x_304:
[----:B------:R-:W-:Y:S05]  /*f210*/  @P0 BRA `(.L_x_305) ;  /* 0x0000000000040947 */ /* 0x000fea0003800000 */
[----:B------:R-:W-:Y:S01]  /*f220*/  BPT.TRAP 0x1 ;  /* 0x000000040000795c */ /* 0x000fe20000300000 */
.L_x_305:
[----:B------:R-:W2:Y:S01]  /*f230*/  LDL R5, [R1+0x78] ;  /* 0x0000780001057983 */ /* 0x000ea20000100800 */
[--C-:B-1----:R-:W-:Y:S01]  /*f240*/  IMAD R4, R3, 0x1000, R10.reuse ;  /* 0x0000100003047824 */ /* 0x102fe200078e020a */
[----:B------:R-:W-:Y:S01]  /*f250*/  R2UR UR9, R11 ;  /* 0x000000000b0972ca */ /* 0x000fe200000e0000 */
[----:B------:R-:W-:Y:S01]  /*f260*/  IMAD R10, R3, 0x4000, R10 ;  /* 0x00004000030a7824 */ /* 0x000fe200078e020a */
[----:B------:R-:W-:Y:S01]  /*f270*/  UIADD3 UR4, UP0, UR24, 0xf0, URZ ;  /* 0x000000f018047890 */ /* 0x000fe2000ff1e03f */
[----:B------:R-:W-:Y:S01]  /*f280*/  VIADD R13, R13, 0xffffffff ;  /* 0xffffffff0d0d7836 */ /* 0x000fe20000000000 */
[----:B------:R-:W-:Y:S01]  /*f290*/  R2UR UR5, R4 ;  /* 0x00000000040572ca */ /* 0x000fe200000e0000 */
[----:B------:R-:W-:Y:S01]  /*f2a0*/  UIADD3 UR28, UP1, UR24, 0x1f0, URZ ;  /* 0x000001f0181c7890 */ /* 0x000fe2000ff3e03f */
[----:B------:R-:W-:Y:S01]  /*f2b0*/  R2UR UR8, R10 ;  /* 0x000000000a0872ca */ /* 0x000fe200000e0000 */
[----:B------:R-:W-:Y:S01]  /*f2c0*/  VIADD R3, R3, 0x1 ;  /* 0x0000000103037836 */ /* 0x000fe20000000000 */
[----:B------:R-:W-:Y:S01]  /*f2d0*/  R2UR UR11, R7 ;  /* 0x00000000070b72ca */ /* 0x000fe200000e0000 */
[----:B------:R-:W-:Y:S01]  /*f2e0*/  UIADD3.X UR29, URZ, UR25, URZ, UP1, !UPT ;  /* 0x000000193f1d7290 */ /* 0x000fe20008ffe43f */
[----:B------:R-:W-:Y:S01]  /*f2f0*/  R2UR UR10, R12 ;  /* 0x000000000c0a72ca */ /* 0x000fe200000e0000 */
[----:B------:R-:W-:Y:S01]  /*f300*/  UMOV UR6, 0x0 ;  /* 0x0000000000067882 */ /* 0x000fe20000000000 */
[----:B------:R-:W-:Y:S01]  /*f310*/  R2UR UR23, R6 ;  /* 0x00000000061772ca */ /* 0x000fe200000e0000 */
[----:B------:R-:W-:Y:S01]  /*f320*/  UMOV UR7, 0x10000000 ;  /* 0x1000000000077882 */ /* 0x000fe20000000000 */
[----:B------:R-:W-:Y:S01]  /*f330*/  ISETP.GT.AND P4, PT, R13, 0x1, PT ;  /* 0x000000010d00780c */ /* 0x000fe20003f84270 */
[----:B------:R-:W-:Y:S01]  /*f340*/  VIADD R12, R12, 0x40 ;  /* 0x000000400c0c7836 */ /* 0x000fe20000000000 */
[----:B------:R-:W-:Y:S01]  /*f350*/  ISETP.NE.AND P1, PT, R3, 0xb, PT ;  /* 0x0000000b0300780c */ /* 0x000fe20003f25270 */
[----:B------:R-:W-:-:S02]  /*f360*/  UIADD3 UR16, UR5, 0x180, URZ ;  /* 0x0000018005107890 */ /* 0x000fc4000fffe03f */
[----:B------:R-:W-:Y:S01]  /*f370*/  UIADD3.X UR5, URZ, UR25, URZ, UP0, !UPT ;  /* 0x000000193f057290 */ /* 0x000fe200087fe43f */
[----:B------:R-:W-:Y:S01]  /*f380*/  SEL R3, R3, RZ, P1 ;  /* 0x000000ff03037207 */ /* 0x000fe20000800000 */
[----:B------:R-:W-:-:S03]  /*f390*/  UIADD3 UR17, UR8, 0xb180, URZ ;  /* 0x0000b18008117890 */ /* 0x000fc6000fffe03f */
[----:B------:R-:W-:Y:S01]  /*f3a0*/  UMOV UR8, UR16 ;  /* 0x0000001000087c82 */ /* 0x000fe20008000000 */
[----:B--2---:R-:W-:Y:S02]  /*f3b0*/  R2UR UR12, R5 ;  /* 0x00000000050c72ca */ /* 0x004fe400000e0000 */
[----:B------:R-:W-:-:S04]  /*f3c0*/  SEL R5, RZ, 0x1, P1 ;  /* 0x00000001ff057807 */ /* 0x000fc80000800000 */
[----:B------:R-:W-:-:S07]  /*f3d0*/  LOP3.LUT R2, R2, R5, RZ, 0x3c, !PT ;  /* 0x0000000502027212 */ /* 0x000fce00078e3cff */
[----:B------:R0:W-:Y:S02]  /*f3e0*/  UTMALDG.3D [UR8], [UR4], desc[UR6] ;  /* 0x00000608040075b4 */ /* 0x0001e40008011000 */
[----:B0-----:R-:W-:Y:S01]  /*f3f0*/  UMOV UR8, UR17 ;  /* 0x0000001100087c82 */ /* 0x001fe20008000000 */
[----:B------:R-:W-:Y:S02]  /*f400*/  UMOV UR11, UR23 ;  /* 0x00000017000b7c82 */ /* 0x000fe40008000000 */
[----:B------:R0:W-:Y:S02]  /*f410*/  UTMALDG.3D [UR8], [UR28], desc[UR6] ;  /* 0x000006081c0075b4 */ /* 0x0001e40008011000 */
[----:B0-----:R-:W-:Y:S05]  /*f420*/  @P4 BRA `(.L_x_306) ;  /* 0xfffffffc00404947 */ /* 0x001fea000383ffff */
.L_x_302:
[----:B------:R-:W-:Y:S05]  /*f430*/  BSYNC B1 ;  /* 0x0000000000017941 */ /* 0x000fea0003800000 */
.L_x_301:
[----:B------:R-:W2:Y:S01]  /*f440*/  LDL.LU R15, [R1+0x7c] ;  /* 0x00007c00010f7983 */ /* 0x000ea20000300800 */
[----:B------:R-:W-:Y:S01]  /*f450*/  LOP3.LUT P5, RZ, R9, 0xff, RZ, 0xc0, !PT ;  /* 0x000000ff09ff7812 */ /* 0x000fe200078ac0ff */
[----:B------:R-:W-:Y:S01]  /*f460*/  VIADD R8, R8, UR14 ;  /* 0x0000000e08087c36 */ /* 0x000fe20008000000 */
[----:B------:R-:W-:Y:S01]  /*f470*/  UISETP.GE.U32.AND UP0, UPT, UR14, 0xb, UPT ;  /* 0x0000000b0e00788c */ /* 0x000fe2000bf06070 */
[----:B------:R-:W3:Y:S01]  /*f480*/  LDL.LU R14, [R1+0x80] ;  /* 0x00008000010e7983 */ /* 0x000ee20000300800 */
[----:B------:R-:W-:Y:S01]  /*f490*/  IMAD.U32 R5, RZ, RZ, UR14 ;  /* 0x0000000eff057e24 */ /* 0x000fe2000f8e00ff */
[----:B------:R-:W-:Y:S01]  /*f4a0*/  ULDC.64 UR4, c[0x0][0x650] ;  /* 0x0001940000047ab9 */ /* 0x000fe20000000a00 */
[----:B------:R-:W-:Y:S01]  /*f4b0*/  ISETP.GT.U32.AND P1, PT, R8, 0xa, PT ;  /* 0x0000000a0800780c */ /* 0x000fe20003f24070 */
[----:B------:R-:W-:Y:S01]  /*f4c0*/  BSSY B1, `(.L_x_307) ;  /* 0x0000072000017945 */ /* 0x000fe20003800000 */
[----:B------:R-:W-:Y:S02]  /*f4d0*/  PLOP3.LUT P4, PT, PT, PT, UP0, 0x80, 0x0 ;  /* 0x000000000000781c */ /* 0x000fe40003f8f008 */
[----:B------:R-:W-:-:S02]  /*f4e0*/  ISETP.LT.U32.AND P1, PT, R5, 0xb, P1 ;  /* 0x0000000b0500780c */ /* 0x000fc40000f21070 */
[----:B------:R-:W-:Y:S01]  /*f4f0*/  PRMT R9, RZ, 0x7610, R9 ;  /* 0x00007610ff097816 */ /* 0x000fe20000000009 */
[----:B------:R-:W0:Y:S01]  /*f500*/  @P5 S2R R3, SR_CgaCtaId ;  /* 0x0000000000035919 */ /* 0x000e220000008800 */
[----:B------:R-:W-:-:S04]  /*f510*/  @P5 MOV R2, 0x400 ;  /* 0x0000040000025802 */ /* 0x000fc80000000f00 */
[----:B0-----:R-:W-:Y:S01]  /*f520*/  @P5 LEA R4, R3, R2, 0x18 ;  /* 0x0000000203045211 */ /* 0x001fe200078ec0ff */
[----:B------:R-:W-:-:S03]  /*f530*/  IMAD.WIDE.U32 R2, R8, -0x45d1745d, RZ ;  /* 0xba2e8ba308027825 */ /* 0x000fc600078e00ff */
[----:B------:R0:W-:Y:S02]  /*f540*/  @P5 SYNCS.ARRIVE.TRANS64.A1T0 RZ, [R4+URZ+0xe8], RZ ;  /* 0x0000e8ff04ff59a7 */ /* 0x0001e4000810003f */
[----:B------:R-:W-:Y:S02]  /*f550*/  SHF.R.U32.HI R5, RZ, 0x3, R3 ;  /* 0x00000003ff057819 */ /* 0x000fe40000011603 */
[----:B------:R-:W-:Y:S02]  /*f560*/  SEL R3, RZ, 0x1, !P1 ;  /* 0x00000001ff037807 */ /* 0x000fe40004800000 */
[----:B------:R-:W-:Y:S01]  /*f570*/  PRMT R2, RZ, 0x7610, R2 ;  /* 0x00007610ff027816 */ /* 0x000fe20000000002 */
[----:B------:R-:W-:Y:S01]  /*f580*/  IMAD R8, R5, -0xb, R8 ;  /* 0xfffffff505087824 */ /* 0x000fe200078e0208 */
[----:B------:R-:W-:Y:S01]  /*f590*/  LOP3.LUT R0, R0, R3, RZ, 0x3c, !PT ;  /* 0x0000000300007212 */ /* 0x000fe200078e3cff */
[----:B0-----:R-:W-:Y:S02]  /*f5a0*/  IMAD.MOV.U32 R4, RZ, RZ, -0x1 ;  /* 0xffffffffff047424 */ /* 0x001fe400078e00ff */
[----:B------:R-:W-:Y:S01]  /*f5b0*/  IMAD.MOV.U32 R3, RZ, RZ, -0x1 ;  /* 0xffffffffff037424 */ /* 0x000fe200078e00ff */
[----:B------:R-:W-:Y:S01]  /*f5c0*/  @P4 LOP3.LUT R0, R0, 0x1, R5, 0x78, !PT ;  /* 0x0000000100004812 */ /* 0x000fe200078e7805 */
[----:B------:R-:W-:Y:S01]  /*f5d0*/  IMAD.MOV.U32 R5, RZ, RZ, -0x1 ;  /* 0xffffffffff057424 */ /* 0x000fe200078e00ff */
[----:B---3--:R-:W-:-:S04]  /*f5e0*/  IADD3 R14, P5, R14, UR20, RZ ;  /* 0x000000140e0e7c10 */ /* 0x008fc8000ffbe0ff */
[----:B--2---:R-:W-:Y:S01]  /*f5f0*/  IADD3.X R15, R15, UR15, RZ, P5, !PT ;  /* 0x0000000f0f0f7c10 */ /* 0x004fe2000affe4ff */
[----:B------:R0:W-:Y:S01]  /*f600*/  STL [R1+0x80], R14 ;  /* 0x0000800e01007387 */ /* 0x0001e20000100800 */
[----:B------:R-:W-:-:S03]  /*f610*/  ISETP.GE.U32.AND P1, PT, R14, UR4, PT ;  /* 0x000000040e007c0c */ /* 0x000fc6000bf26070 */
[----:B------:R0:W-:Y:S01]  /*f620*/  STL [R1+0x7c], R15 ;  /* 0x00007c0f01007387 */ /* 0x0001e20000100800 */
[----:B------:R-:W-:-:S03]  /*f630*/  ISETP.GE.U32.AND.EX P1, PT, R15, UR5, PT, P1 ;  /* 0x000000050f007c0c */ /* 0x000fc6000bf26110 */
[----:B------:R0:W-:Y:S04]  /*f640*/  STL [R1+0x84], R5 ;  /* 0x0000840501007387 */ /* 0x0001e80000100800 */
[----:B------:R0:W-:Y:S04]  /*f650*/  STL [R1+0x88], R4 ;  /* 0x0000880401007387 */ /* 0x0001e80000100800 */
[----:B------:R0:W-:Y:S02]  /*f660*/  STL [R1+0x78], R3 ;  /* 0x0000780301007387 */ /* 0x0001e40000100800 */
[----:B------:R-:W-:Y:S05]  /*f670*/  @P1 BRA `(.L_x_308) ;  /* 0x0000000400581947 */ /* 0x000fea0003800000 */
[----:B------:R-:W-:Y:S01]  /*f680*/  ULDC.64 UR4, c[0x0][0x628] ;  /* 0x00018a0000047ab9 */ /* 0x000fe20000000a00 */
[----:B------:R-:W1:Y:S01]  /*f690*/  S2R R12, SR_CTAID.X ;  /* 0x00000000000c7919 */ /* 0x000e620000002500 */
[----:B------:R-:W-:Y:S01]  /*f6a0*/  ISETP.NE.U32.AND P1, PT, RZ, UR4, PT ;  /* 0x00000004ff007c0c */ /* 0x000fe2000bf25070 */
[----:B------:R-:W-:Y:S01]  /*f6b0*/  ULDC UR7, c[0x0][0x630] ;  /* 0x00018c0000077ab9 */ /* 0x000fe20000000800 */
[----:B------:R-:W-:Y:S01]  /*f6c0*/  IMAD.MOV.U32 R2, RZ, RZ, R14 ;  /* 0x000000ffff027224 */ /* 0x000fe200078e000e */
[----:B------:R-:W2:Y:S01]  /*f6d0*/  S2R R10, SR_CTAID.Y ;  /* 0x00000000000a7919 */ /* 0x000ea20000002600 */
[----:B------:R-:W-:Y:S01]  /*f6e0*/  ISETP.NE.AND.EX P1, PT, RZ, UR5, PT, P1 ;  /* 0x00000005ff007c0c */ /* 0x000fe2000bf25310 */
[----:B0-----:R-:W-:-:S12]  /*f6f0*/  IMAD.MOV.U32 R3, RZ, RZ, R15 ;  /* 0x000000ffff037224 */ /* 0x001fd800078e000f */
[----:B------:R-:W-:Y:S05]  /*f700*/  @!P1 BRA `(.L_x_309) ;  /* 0x0000000000289947 */ /* 0x000fea0003800000 */
[----:B------:R-:W-:Y:S02]  /*f710*/  ULDC UR6, c[0x0][0x634] ;  /* 0x00018d0000067ab9 */ /* 0x000fe40000000800 */
[----:B------:R-:W-:-:S05]  /*f720*/  IADD3 R7, P1, R14, UR6, RZ ;  /* 0x000000060e077c10 */ /* 0x000fca000ff3e0ff */
[----:B------:R-:W-:-:S04]  /*f730*/  IMAD.X R11, RZ, RZ, R15, P1 ;  /* 0x000000ffff0b7224 */ /* 0x000fc800008e060f */
[----:B------:R-:W-:-:S04]  /*f740*/  IMAD.WIDE.U32 R4, R11, UR4, RZ ;  /* 0x000000040b047c25 */ /* 0x000fc8000f8e00ff */
[----:B------:R-:W-:-:S04]  /*f750*/  IMAD.WIDE.U32 R4, P1, R7, UR5, R4 ;  /* 0x0000000507047c25 */ /* 0x000fc8000f820004 */
[----:B------:R-:W-:-:S04]  /*f760*/  IMAD.WIDE.U32 R6, R7, UR4, RZ ;  /* 0x0000000407067c25 */ /* 0x000fc8000f8e00ff */
[----:B------:R-:W-:Y:S01]  /*f770*/  IMAD.X R3, RZ, RZ, RZ, P1 ;  /* 0x000000ffff037224 */ /* 0x000fe200008e06ff */
[----:B------:R-:W-:Y:S01]  /*f780*/  IADD3 RZ, P1, R7, R4, RZ ;  /* 0x0000000407ff7210 */ /* 0x000fe20007f3e0ff */
[----:B------:R-:W-:-:S04]  /*f790*/  IMAD.MOV.U32 R2, RZ, RZ, R5 ;  /* 0x000000ffff027224 */ /* 0x000fc800078e0005 */
[----:B------:R-:W-:-:S08]  /*f7a0*/  IMAD.WIDE.U32.X R2, R11, UR5, R2, P1 ;  /* 0x000000050b027c25 */ /* 0x000fd000088e0402 */
.L_x_309:
[--C-:B------:R-:W-:Y:S01]  /*f7b0*/  SHF.R.U64 R11, R2, UR7, R3.reuse ;  /* 0x00000007020b7c19 */ /* 0x100fe20008001203 */
[----:B------:R-:W-:Y:S01]  /*f7c0*/  ULDC.64 UR4, c[0x0][0x620] ;  /* 0x0001880000047ab9 */ /* 0x000fe20000000a00 */
[----:B------:R-:W-:Y:S01]  /*f7d0*/  SHF.R.U32.HI R2, RZ, UR7, R3 ;  /* 0x00000007ff027c19 */ /* 0x000fe20008011603 */
[----:B------:R-:W-:Y:S01]  /*f7e0*/  IMAD.MOV.U32 R3, RZ, RZ, R15 ;  /* 0x000000ffff037224 */ /* 0x000fe200078e000f */
[----:B------:R-:W-:Y:S01]  /*f7f0*/  IADD3 R5, P1, RZ, -R11, RZ ;  /* 0x8000000bff057210 */ /* 0x000fe20007f3e0ff */
[----:B------:R-:W0:Y:S01]  /*f800*/  LDC R7, c[0x0][0x144] ;  /* 0x00005100ff077b82 */ /* 0x000e220000000800 */
[----:B-1----:R-:W-:Y:S01]  /*f810*/  I2FP.F32.U32 R6, R12 ;  /* 0x0000000c00067245 */ /* 0x002fe20000201000 */
[----:B------:R-:W-:Y:S01]  /*f820*/  ULDC.64 UR8, c[0x0][0x640] ;  /* 0x0001900000087ab9 */ /* 0x000fe20000000a00 */
[----:B------:R-:W-:Y:S01]  /*f830*/  ULDC UR6, c[0x0][0x608] ;  /* 0x0001820000067ab9 */ /* 0x000fe20000000800 */
[----:B------:R-:W-:Y:S01]  /*f840*/  IMAD.X R2, RZ, RZ, ~R2, P1 ;  /* 0x000000ffff027224 */ /* 0x000fe200008e0e02 */
[----:B------:R-:W-:-:S03]  /*f850*/  ISETP.NE.U32.AND P1, PT, RZ, UR8, PT ;  /* 0x00000008ff007c0c */ /* 0x000fc6000bf25070 */
[----:B------:R-:W-:Y:S01]  /*f860*/  IMAD R4, R2, UR4, RZ ;  /* 0x0000000402047c24 */ /* 0x000fe2000f8e02ff */
[----:B------:R-:W1:Y:S01]  /*f870*/  LDC R15, c[0x0][0x148] ;  /* 0x00005200ff0f7b82 */ /* 0x000e620000000800 */
[----:B------:R-:W-:Y:S01]  /*f880*/  IMAD.MOV.U32 R2, RZ, RZ, R14 ;  /* 0x000000ffff027224 */ /* 0x000fe200078e000e */
[----:B------:R-:W-:-:S03]  /*f890*/  ISETP.NE.AND.EX P1, PT, RZ, UR9, PT, P1 ;  /* 0x00000009ff007c0c */ /* 0x000fc6000bf25310 */
[----:B------:R-:W-:Y:S01]  /*f8a0*/  IMAD.WIDE.U32 R2, R5, UR4, R2 ;  /* 0x0000000405027c25 */ /* 0x000fe2000f8e0002 */
[----:B------:R-:W-:-:S03]  /*f8b0*/  ULDC UR4, c[0x0][0x150] ;  /* 0x0000540000047ab9 */ /* 0x000fc60000000800 */
[----:B------:R-:W-:Y:S01]  /*f8c0*/  FMUL R6, R6, UR4 ;  /* 0x0000000406067c20 */ /* 0x000fe20008400000 */
[----:B------:R-:W-:Y:S01]  /*f8d0*/  IMAD R5, R5, UR5, R4 ;  /* 0x0000000505057c24 */ /* 0x000fe2000f8e0204 */
[----:B------:R-:W-:Y:S01]  /*f8e0*/  ULDC UR4, c[0x0][0x618] ;  /* 0x0001860000047ab9 */ /* 0x000fe20000000800 */
[----:B------:R-:W-:Y:S02]  /*f8f0*/  ULDC UR5, c[0x0][0x154] ;  /* 0x0000550000057ab9 */ /* 0x000fe40000000800 */
[----:B------:R-:W-:Y:S01]  /*f900*/  IMAD.IADD R3, R3, 0x1, R5 ;  /* 0x0000000103037824 */ /* 0x000fe200078e0205 */
[----:B------:R-:W3:Y:S04]  /*f910*/  F2I.U32.TRUNC.NTZ R6, R6 ;  /* 0x0000000600067305 */ /* 0x000ee8000020f000 */
[----:B------:R-:W-:-:S02]  /*f920*/  SHF.R.U64 R13, R2, UR4, R3 ;  /* 0x00000004020d7c19 */ /* 0x000fc40008001203 */
[----:B--2---:R-:W-:-:S05]  /*f930*/  I2FP.F32.U32 R2, R10 ;  /* 0x0000000a00027245 */ /* 0x004fca0000201000 */
[----:B------:R-:W-:Y:S01]  /*f940*/  FMUL R4, R2, UR5 ;  /* 0x0000000502047c20 */ /* 0x000fe20008400000 */
[----:B------:R-:W-:Y:S01]  /*f950*/  SHF.R.U32.HI R2, RZ, UR4, R3 ;  /* 0x00000004ff027c19 */ /* 0x000fe20008011603 */
[----:B------:R-:W-:Y:S02]  /*f960*/  ULDC UR4, c[0x0][0x658] ;  /* 0x0001960000047ab9 */ /* 0x000fe40000000800 */
[----:B------:R2:W4:Y:S01]  /*f970*/  F2I.U32.TRUNC.NTZ R18, R4 ;  /* 0x0000000400127305 */ /* 0x000522000020f000 */
[----:B------:R-:W-:Y:S01]  /*f980*/  SHF.R.U64 R16, R13, UR6, R2 ;  /* 0x000000060d107c19 */ /* 0x000fe20008001202 */
[----:B---3--:R-:W-:Y:S01]  /*f990*/  IMAD.MOV R6, RZ, RZ, -R6 ;  /* 0x000000ffff067224 */ /* 0x008fe200078e0a06 */
[----:B------:R-:W-:-:S03]  /*f9a0*/  SHF.R.U32.HI R3, RZ, UR6, R2 ;  /* 0x00000006ff037c19 */ /* 0x000fc60008011602 */
[----:B0-----:R-:W-:Y:S01]  /*f9b0*/  IMAD R12, R7, R6, R12 ;  /* 0x00000006070c7224 */ /* 0x001fe200078e020c */
[--C-:B------:R-:W-:Y:S02]  /*f9c0*/  SHF.R.U64 R14, R16, UR4, R3.reuse ;  /* 0x00000004100e7c19 */ /* 0x100fe40008001203 */
[----:B------:R-:W-:-:S03]  /*f9d0*/  SHF.R.U32.HI R3, RZ, UR4, R3 ;  /* 0x00000004ff037c19 */ /* 0x000fc60008011603 */
[----:B------:R-:W-:Y:S01]  /*f9e0*/  IMAD.MOV.U32 R2, RZ, RZ, R14 ;  /* 0x000000ffff027224 */ /* 0x000fe200078e000e */
[----:B--2-4-:R-:W-:Y:S06]  /*f9f0*/  @!P1 BRA `(.L_x_310) ;  /* 0x0000000000289947 */ /* 0x014fec0003800000 */
        /* <DEDUP_REMOVED lines=10> */
.L_x_310:
[----:B------:R-:W-:Y:S01]  /*faa0*/  ULDC UR4, c[0x0][0x648] ;  /* 0x0001920000047ab9 */ /* 0x000fe20000000800 */
[----:B------:R-:W-:Y:S01]  /*fab0*/  IMAD.MOV R18, RZ, RZ, -R18 ;  /* 0x000000ffff127224 */ /* 0x000fe200078e0a12 */
[----:B------:R-:W-:Y:S01]  /*fac0*/  SHF.R.U64 R3, R2, UR4, R3 ;  /* 0x0000000402037c19 */ /* 0x000fe20008001203 */
[----:B------:R-:W-:Y:S01]  /*fad0*/  ULDC UR4, c[0x0][0x638] ;  /* 0x00018e0000047ab9 */ /* 0x000fe20000000800 */
[----:B------:R-:W-:Y:S01]  /*fae0*/  LOP3.LUT R2, R16, UR19, RZ, 0xc0, !PT ;  /* 0x0000001310027c12 */ /* 0x000fe2000f8ec0ff */
[----:B-1----:R-:W-:Y:S01]  /*faf0*/  @P2 IMAD R12, R15, R18, R10 ;  /* 0x000000120f0c2224 */ /* 0x002fe200078e020a */
[----:B------:R-:W-:Y:S01]  /*fb00*/  LOP3.LUT R13, R13, UR18, RZ, 0xc0, !PT ;  /* 0x000000120d0d7c12 */ /* 0x000fe2000f8ec0ff */
[----:B------:R-:W-:Y:S01]  /*fb10*/  IMAD.MOV R5, RZ, RZ, -R3 ;  /* 0x000000ffff057224 */ /* 0x000fe200078e0a03 */
[----:B------:R-:W-:Y:S01]  /*fb20*/  ULDC UR5, c[0x0][0x610] ;  /* 0x0001840000057ab9 */ /* 0x000fe20000000800 */
[----:B------:R-:W-:Y:S02]  /*fb30*/  IMAD R3, R3, UR22, R2 ;  /* 0x0000001603037c24 */ /* 0x000fe4000f8e0202 */
[----:B------:R-:W-:Y:S01]  /*fb40*/  IMAD R14, R5, UR4, R14 ;  /* 0x00000004050e7c24 */ /* 0x000fe2000f8e020e */
[----:B------:R-:W-:Y:S01]  /*fb50*/  ULDC UR4, c[0x0][0x600] ;  /* 0x0001800000047ab9 */ /* 0x000fe20000000800 */
[----:B------:R-:W-:-:S02]  /*fb60*/  IMAD R3, R3, UR5, R12 ;  /* 0x0000000503037c24 */ /* 0x000fc4000f8e020c */
[----:B------:R-:W-:Y:S02]  /*fb70*/  IMAD R14, R14, UR4, R13 ;  /* 0x000000040e0e7c24 */ /* 0x000fe4000f8e020d */
[----:B------:R-:W-:-:S03]  /*fb80*/  IMAD.MOV.U32 R2, RZ, RZ, 0x1 ;  /* 0x00000001ff027424 */ /* 0x000fc600078e00ff */
[----:B------:R-:W-:Y:S02]  /*fb90*/  SEL R4, R14, R3, !P2 ;  /* 0x000000030e047207 */ /* 0x000fe40005000000 */
[----:B------:R-:W-:-:S03]  /*fba0*/  SEL R3, R3, R14, !P2 ;  /* 0x0000000e03037207 */ /* 0x000fc60005000000 */
[----:B------:R1:W-:Y:S04]  /*fbb0*/  STL [R1+0x88], R4 ;  /* 0x0000880401007387 */ /* 0x0003e80000100800 */
[----:B------:R1:W-:Y:S04]  /*fbc0*/  STL [R1+0x78], R11 ;  /* 0x0000780b01007387 */ /* 0x0003e80000100800 */
[----:B------:R1:W-:Y:S02]  /*fbd0*/  STL [R1+0x84], R3 ;  /* 0x0000840301007387 */ /* 0x0003e40000100800 */
.L_x_308:
[----:B------:R-:W-:Y:S05]  /*fbe0*/  BSYNC B1 ;  /* 0x0000000000017941 */ /* 0x000fea0003800000 */
.L_x_307:
[----:B------:R-:W-:-:S13]  /*fbf0*/  LOP3.LUT P1, RZ, R2, 0xff, RZ, 0xc0, !PT ;  /* 0x000000ff02ff7812 */ /* 0x000fda000782c0ff */
[----:B------:R-:W-:Y:S05]  /*fc00*/  @P1 BRA `(.L_x_311) ;  /* 0xfffffff4000c1947 */ /* 0x000fea000383ffff */
[----:B------:R-:W-:Y:S05]  /*fc10*/  BSYNC B0 ;  /* 0x0000000000007941 */ /* 0x000fea0003800000 */
.L_x_299:
[----:B------:R-:W-:-:S03]  /*fc20*/  UMOV UR4, 0xffffffff ;  /* 0xffffffff00047882 */ /* 0x000fc60000000000 */
[----:B------:R-:W-:Y:S05]  /*fc30*/  BRA.DIV UR4, `(.L_x_312) ;  /* 0x0000000a04547947 */ /* 0x000fea000b800000 */
[----:B------:R-:W-:-:S13]  /*fc40*/  ELECT P0, URZ, PT ;  /* 0x00000000003f782f */ /* 0x000fda0003800000 */
.L_x_335:
[----:B------:R-:W-:Y:S04]  /*fc50*/  BSSY B0, `(.L_x_313) ;  /* 0x000006b000007945 */ /* 0x000fe80003800000 */
[----:B------:R-:W-:Y:S05]  /*fc60*/  @!P0 BRA `(.L_x_314) ;  /* 0x0000000400a48947 */ /* 0x000fea0003800000 */
[----:B------:R-:W-:-:S04]  /*fc70*/  ULOP3.LUT UR4, UR13, 0x2, URZ, 0xfc, !UPT ;  /* 0x000000020d047892 */ /* 0x000fc8000f8efc3f */
[----:B------:R-:W-:-:S06]  /*fc80*/  UISETP.NE.AND UP0, UPT, UR4, 0x3, UPT ;  /* 0x000000030400788c */ /* 0x000fcc000bf05270 */
[----:B------:R-:W-:-:S13]  /*fc90*/  PLOP3.LUT P0, PT, PT, PT, UP0, 0x80, 0x0 ;  /* 0x000000000000781c */ /* 0x000fda0003f0f008 */
[----:B------:R-:W-:Y:S05]  /*fca0*/  @!P0 BRA `(.L_x_315) ;  /* 0x0000000000048947 */ /* 0x000fea0003800000 */
[----:B------:R-:W-:Y:S01]  /*fcb0*/  BPT.TRAP 0x1 ;  /* 0x000000040000795c */ /* 0x000fe20000300000 */
.L_x_315:
[----:B01----:R-:W0:Y:S01]  /*fcc0*/  S2R R3, SR_CgaCtaId ;  /* 0x0000000000037919 */ /* 0x003e220000008800 */
[----:B------:R-:W-:-:S04]  /*fcd0*/  MOV R2, 0x400 ;  /* 0x0000040000027802 */ /* 0x000fc80000000f00 */
[----:B0-----:R-:W-:Y:S02]  /*fce0*/  LEA R3, R3, R2, 0x18 ;  /* 0x0000000203037211 */ /* 0x001fe400078ec0ff */
[----:B------:R-:W-:-:S03]  /*fcf0*/  SHF.L.U32 R2, R0, 0x1f, RZ ;  /* 0x0000001f00027819 */ /* 0x000fc600000006ff */
[----:B------:R-:W-:-:S04]  /*fd00*/  VIADD R3, R3, 0x58 ;  /* 0x0000005803037836 */ /* 0x000fc80000000000 */
[C---:B------:R-:W-:Y:S02]  /*fd10*/  IMAD R7, R8.reuse, 0x8, R3 ;  /* 0x0000000808077824 */ /* 0x040fe400078e0203 */
[----:B------:R-:W-:Y:S02]  /*fd20*/  VIADD R8, R8, 0x1 ;  /* 0x0000000108087836 */ /* 0x000fe40000000000 */
[----:B------:R-:W0:Y:S03]  /*fd30*/  SYNCS.PHASECHK.TRANS64.TRYWAIT P0, [R7+URZ], R2 ;  /* 0x00000002070075a7 */ /* 0x000e26000800017f */
[----:B------:R-:W-:-:S04]  /*fd40*/  ISETP.NE.AND P1, PT, R8, 0xb, PT ;  /* 0x0000000b0800780c */ /* 0x000fc80003f25270 */
[----:B------:R-:W-:Y:S02]  /*fd50*/  SEL R5, RZ, 0x1, P1 ;  /* 0x00000001ff057807 */ /* 0x000fe40000800000 */
[----:B------:R-:W-:Y:S02]  /*fd60*/  SEL R8, R8, RZ, P1 ;  /* 0x000000ff08087207 */ /* 0x000fe40000800000 */
[----:B------:R-:W-:-:S03]  /*fd70*/  LOP3.LUT R5, R0, R5, RZ, 0x3c, !PT ;  /* 0x0000000500057212 */ /* 0x000fc600078e3cff */
[----:B------:R-:W-:Y:S01]  /*fd80*/  IMAD R9, R8, 0x8, R3 ;  /* 0x0000000808097824 */ /* 0x000fe200078e0203 */
[----:B------:R-:W-:Y:S01]  /*fd90*/  SHF.L.U32 R4, R5, 0x1f, RZ ;  /* 0x0000001f05047819 */ /* 0x000fe200000006ff */
[----:B0-----:R-:W-:Y:S06]  /*fda0*/  @!P0 BRA `(.L_x_316) ;  /* 0x00000008001c8947 */ /* 0x001fec0003800000 */
.L_x_336:
[----:B------:R-:W1:Y:S01]  /*fdb0*/  SYNCS.PHASECHK.TRANS64.TRYWAIT P0, [R9+URZ], R4 ;  /* 0x00000004090075a7 */ /* 0x000e62000800017f */
[----:B------:R-:W-:-:S05]  /*fdc0*/  VIADD R0, R8, 0x1 ;  /* 0x0000000108007836 */ /* 0x000fca0000000000 */
[----:B------:R-:W-:-:S04]  /*fdd0*/  ISETP.NE.AND P1, PT, R0, 0xb, PT ;  /* 0x0000000b0000780c */ /* 0x000fc80003f25270 */
[----:B0-----:R-:W-:Y:S02]  /*fde0*/  SEL R2, RZ, 0x1, P1 ;  /* 0x00000001ff027807 */ /* 0x001fe40000800000 */
[----:B------:R-:W-:Y:S02]  /*fdf0*/  SEL R0, R0, RZ, P1 ;  /* 0x000000ff00007207 */ /* 0x000fe40000800000 */
[----:B------:R-:W-:-:S03]  /*fe00*/  LOP3.LUT R7, R5, R2, RZ, 0x3c, !PT ;  /* 0x0000000205077212 */ /* 0x000fc600078e3cff */
[----:B------:R-:W-:Y:S01]  /*fe10*/  IMAD R6, R0, 0x8, R3 ;  /* 0x0000000800067824 */ /* 0x000fe200078e0203 */
[----:B------:R-:W-:Y:S01]  /*fe20*/  SHF.L.U32 R5, R7, 0x1f, RZ ;  /* 0x0000001f07057819 */ /* 0x000fe200000006ff */
[----:B-1----:R-:W-:Y:S06]  /*fe30*/  @!P0 BRA `(.L_x_317) ;  /* 0x00000008000c8947 */ /* 0x002fec0003800000 */
.L_x_337:
[----:B------:R-:W1:Y:S01]  /*fe40*/  SYNCS.PHASECHK.TRANS64.TRYWAIT P0, [R6+URZ], R5 ;  /* 0x00000005060075a7 */ /* 0x000e62000800017f */
[----:B------:R-:W-:-:S05]  /*fe50*/  VIADD R0, R0, 0x1 ;  /* 0x0000000100007836 */ /* 0x000fca0000000000 */
[----:B------:R-:W-:-:S04]  /*fe60*/  ISETP.NE.AND P1, PT, R0, 0xb, PT ;  /* 0x0000000b0000780c */ /* 0x000fc80003f25270 */
[----:B------:R-:W-:Y:S02]  /*fe70*/  SEL R2, RZ, 0x1, P1 ;  /* 0x00000001ff027807 */ /* 0x000fe40000800000 */
[----:B------:R-:W-:Y:S02]  /*fe80*/  SEL R0, R0, RZ, P1 ;  /* 0x000000ff00007207 */ /* 0x000fe40000800000 */
[----:B------:R-:W-:-:S03]  /*fe90*/  LOP3.LUT R7, R7, R2, RZ, 0x3c, !PT ;  /* 0x0000000207077212 */ /* 0x000fc600078e3cff */
[----:B0-----:R-:W-:Y:S01]  /*fea0*/  IMAD R9, R0, 0x8, R3 ;  /* 0x0000000800097824 */ /* 0x001fe200078e0203 */
[----:B------:R-:W-:Y:S01]  /*feb0*/  SHF.L.U32 R4, R7, 0x1f, RZ ;  /* 0x0000001f07047819 */ /* 0x000fe200000006ff */
[----:B-1----:R-:W-:Y:S06]  /*fec0*/  @!P0 BRA `(.L_x_318) ;  /* 0x0000000400fc8947 */ /* 0x002fec0003800000 */
.L_x_338:
        /* <DEDUP_REMOVED lines=9> */
.L_x_339:
        /* <DEDUP_REMOVED lines=9> */
.L_x_340:
        /* <DEDUP_REMOVED lines=9> */
.L_x_341:
        /* <DEDUP_REMOVED lines=9> */
.L_x_342:
        /* <DEDUP_REMOVED lines=9> */
.L_x_343:
        /* <DEDUP_REMOVED lines=9> */
.L_x_344:
[----:B------:R-:W1:Y:S01]  /*10230*/  SYNCS.PHASECHK.TRANS64.TRYWAIT P0, [R9+URZ], R4 ;  /* 0x00000004090075a7 */ /* 0x000e62000800017f */
[----:B------:R-:W-:-:S05]  /*10240*/  VIADD R0, R0, 0x1 ;  /* 0x0000000100007836 */ /* 0x000fca0000000000 */
[----:B------:R-:W-:-:S04]  /*10250*/  ISETP.NE.AND P1, PT, R0, 0xb, PT ;  /* 0x0000000b0000780c */ /* 0x000fc80003f25270 */
[----:B------:R-:W-:Y:S02]  /*10260*/  SEL R2, RZ, 0x1, P1 ;  /* 0x00000001ff027807 */ /* 0x000fe40000800000 */
[----:B------:R-:W-:Y:S02]  /*10270*/  SEL R0, R0, RZ, P1 ;  /* 0x000000ff00007207 */ /* 0x000fe40000800000 */
[----:B------:R-:W-:Y:S01]  /*10280*/  LOP3.LUT R2, R7, R2, RZ, 0x3c, !PT ;  /* 0x0000000207027212 */ /* 0x000fe200078e3cff */
[----:B-1----:R-:W-:Y:S06]  /*10290*/  @!P0 BRA `(.L_x_325) ;  /* 0x0000000400948947 */ /* 0x002fec0003800000 */
.L_x_345:
[----:B------:R-:W-:Y:S01]  /*102a0*/  IMAD R3, R0, 0x8, R3 ;  /* 0x0000000800037824 */ /* 0x000fe200078e0203 */
[----:B------:R-:W-:-:S07]  /*102b0*/  SHF.L.U32 R0, R2, 0x1f, RZ ;  /* 0x0000001f02007819 */ /* 0x000fce00000006ff */
.L_x_326:
[----:B--2---:R2:W3:Y:S02]  /*102c0*/  SYNCS.PHASECHK.TRANS64.TRYWAIT P0, [R3+URZ], R0 ;  /* 0x00000000030075a7 */ /* 0x0044e4000800017f */
[----:B---3--:R-:W-:Y:S05]  /*102d0*/  @!P0 NANOSLEEP.SYNCS 0x989680 ;  /* 0x009896800000895d */ /* 0x008fea0003900000 */
[----:B------:R-:W3:Y:S02]  /*102e0*/  @!P0 SYNCS.PHASECHK.TRANS64 P0, [R3+URZ], R0 ;  /* 0x00000000030085a7 */ /* 0x000ee4000800007f */
[----:B---3--:R-:W-:Y:S05]  /*102f0*/  @!P0 BRA `(.L_x_326) ;  /* 0xfffffffc00f08947 */ /* 0x008fea000383ffff */
.L_x_314:
[----:B------:R-:W-:Y:S05]  /*10300*/  BSYNC B0 ;  /* 0x0000000000007941 */ /* 0x000fea0003800000 */
.L_x_313:
[----:B------:R-:W-:Y:S05]  /*10310*/  EXIT ;  /* 0x000000000000794d */ /* 0x000fea0003800000 */
.L_x_16:
[----:B---3--:R-:W-:-:S04]  /*10320*/  IMAD.U32 R3, RZ, RZ, UR17 ;  /* 0x00000011ff037e24 */ /* 0x008fc8000f8e00ff */
[----:B------:R3:W4:Y:S03]  /*10330*/  SYNCS.PHASECHK.TRANS64.TRYWAIT P0, [R3+URZ+-0x8], R0 ;  /* 0xfffff800030075a7 */ /* 0x000726000800017f */
[----:B----4-:R-:W-:Y:S05]  /*10340*/  @!P0 NANOSLEEP.SYNCS 0x989680 ;  /* 0x009896800000895d */ /* 0x010fea0003900000 */
[----:B------:R-:W4:Y:S02]  /*10350*/  @!P0 SYNCS.PHASECHK.TRANS64 P0, [R3+URZ+-0x8], R0 ;  /* 0xfffff800030085a7 */ /* 0x000f24000800007f */
[----:B----4-:R-:W-:Y:S05]  /*10360*/  @!P0 BRA `(.L_x_16) ;  /* 0xfffffffc00ec8947 */ /* 0x010fea000383ffff */
[----:B------:R-:W-:Y:S05]  /*10370*/  BRA `(.L_x_327) ;  /* 0xffffff1000d07947 */ /* 0x000fea000383ffff */
.L_x_21:
[----:B-1----:R-:W-:-:S04]  /*10380*/  IMAD.U32 R3, RZ, RZ, UR6 ;  /* 0x00000006ff037e24 */ /* 0x002fc8000f8e00ff */
[----:B------:R1:W2:Y:S03]  /*10390*/  SYNCS.PHASECHK.TRANS64.TRYWAIT P0, [R3+URZ], R0 ;  /* 0x00000000030075a7 */ /* 0x0002a6000800017f */
[----:B--2---:R-:W-:Y:S05]  /*103a0*/  @!P0 NANOSLEEP.SYNCS 0x989680 ;  /* 0x009896800000895d */ /* 0x004fea0003900000 */
[----:B------:R-:W2:Y:S02]  /*103b0*/  @!P0 SYNCS.PHASECHK.TRANS64 P0, [R3+URZ], R0 ;  /* 0x00000000030085a7 */ /* 0x000ea4000800007f */
[----:B--2---:R-:W-:Y:S05]  /*103c0*/  @!P0 BRA `(.L_x_21) ;  /* 0xfffffffc00ec8947 */ /* 0x004fea000383ffff */
[----:B------:R-:W-:Y:S05]  /*103d0*/  BRA `(.L_x_20) ;  /* 0xffffff1c003c7947 */ /* 0x000fea000383ffff */
.L_x_27:
[----:B-----5:R1:W-:Y:S02]  /*103e0*/  STL [R1+0x9c], R0 ;  /* 0x00009c0001007387 */ /* 0x0203e40000100800 */
[----:B-1----:R-:W-:-:S04]  /*103f0*/  IMAD.U32 R0, RZ, RZ, UR9 ;  /* 0x00000009ff007e24 */ /* 0x002fc8000f8e00ff */
[----:B------:R1:W3:Y:S03]  /*10400*/  SYNCS.PHASECHK.TRANS64.TRYWAIT P0, [R0+URZ], R229 ;  /* 0x000000e5000075a7 */ /* 0x0002e6000800017f */
[----:B---3--:R-:W-:Y:S05]  /*10410*/  @!P0 NANOSLEEP.SYNCS 0x989680 ;  /* 0x009896800000895d */ /* 0x008fea0003900000 */
[----:B------:R1:W3:Y:S02]  /*10420*/  @!P0 SYNCS.PHASECHK.TRANS64 P0, [R0+URZ], R229 ;  /* 0x000000e5000085a7 */ /* 0x0002e4000800007f */
[----:B-1----:R1:W5:Y:S02]  /*10430*/  LDL.LU R0, [R1+0x9c] ;  /* 0x00009c0001007983 */ /* 0x0023640000300800 */
[----:B-1-3--:R-:W-:Y:S05]  /*10440*/  @!P0 BRA `(.L_x_27) ;  /* 0xfffffffc00e48947 */ /* 0x00afea000383ffff */
[----:B------:R-:W-:Y:S05]  /*10450*/  BRA `(.L_x_26) ;  /* 0xffffff2c00a47947 */ /* 0x000fea000383ffff */
.L_x_35:
[----:B---3--:R-:W-:-:S04]  /*10460*/  IMAD.U32 R25, RZ, RZ, UR17 ;  /* 0x00000011ff197e24 */ /* 0x008fc8000f8e00ff */
[----:B------:R3:W4:Y:S03]  /*10470*/  SYNCS.PHASECHK.TRANS64.TRYWAIT P0, [R25+URZ+0x8], R24 ;  /* 0x00000818190075a7 */ /* 0x000726000800017f */
[----:B----4-:R-:W-:Y:S05]  /*10480*/  @!P0 NANOSLEEP.SYNCS 0x989680 ;  /* 0x009896800000895d */ /* 0x010fea0003900000 */
[----:B------:R-:W4:Y:S02]  /*10490*/  @!P0 SYNCS.PHASECHK.TRANS64 P0, [R25+URZ+0x8], R24 ;  /* 0x00000818190085a7 */ /* 0x000f24000800007f */
[----:B----4-:R-:W-:Y:S05]  /*104a0*/  @!P0 BRA `(.L_x_35) ;  /* 0xfffffffc00ec8947 */ /* 0x010fea000383ffff */
[----:B------:R-:W-:Y:S05]  /*104b0*/  BRA `(.L_x_328) ;  /* 0xffffff50007c7947 */ /* 0x000fea000383ffff */
.L_x_300:
[----:B------:R-:W-:Y:S01]  /*104c0*/  BSSY B1, `(.L_x_329) ;  /* 0x0000006000017945 */ /* 0x000fe20003800000 */
[----:B------:R-:W-:-:S07]  /*104d0*/  IMAD.MOV.U32 R2, RZ, RZ, -0x1 ;  /* 0xffffffffff027424 */ /* 0x000fce00078e00ff */
[----:B------:R-:W-:Y:S05]  /*104e0*/  WARPSYNC.COLLECTIVE R2, `(.L_x_330) ;  /* 0x00000000020c7348 */ /* 0x000fea0003c00000 */
[----:B------:R-:W-:Y:S02]  /*104f0*/  ELECT P1, UR62, PT ;  /* 0x00000000003e782f */ /* 0x000fe40003820000 */
[----:B------:R-:W-:Y:S01]  /*10500*/  MOV R2, UR62 ;  /* 0x0000003e00027c02 */ /* 0x000fe20008000f00 */
[----:B------:R-:W-:Y:S10]  /*10510*/  ENDCOLLECTIVE ;  /* 0x000000000000791b */ /* 0x000ff40003800000 */
.L_x_330:
[----:B------:R-:W-:Y:S05]  /*10520*/  BSYNC B1 ;  /* 0x0000000000017941 */ /* 0x000fea0003800000 */
.L_x_329:
[----:B------:R-:W-:Y:S05]  /*10530*/  BRA `(.L_x_331) ;  /* 0xffffffe800cc7947 */ /* 0x000fea000383ffff */
.L_x_303:
[----:B-1----:R1:W2:Y:S02]  /*10540*/  SYNCS.PHASECHK.TRANS64.TRYWAIT P1, [R11+URZ+0x58], R4 ;  /* 0x000058040b0075a7 */ /* 0x0022a4000802017f */
[----:B--2---:R-:W-:Y:S05]  /*10550*/  @!P1 NANOSLEEP.SYNCS 0x989680 ;  /* 0x009896800000995d */ /* 0x004fea0003900000 */
[----:B------:R-:W2:Y:S02]  /*10560*/  @!P1 SYNCS.PHASECHK.TRANS64 P1, [R11+URZ+0x58], R4 ;  /* 0x000058040b0095a7 */ /* 0x000ea4000802007f */
[----:B--2---:R-:W-:Y:S05]  /*10570*/  @!P1 BRA `(.L_x_303) ;  /* 0xfffffffc00f09947 */ /* 0x004fea000383ffff */
[----:B------:R-:W-:Y:S05]  /*10580*/  BRA `(.L_x_332) ;  /* 0xffffffec00087947 */ /* 0x000fea000383ffff */
.L_x_312:
[----:B------:R-:W-:Y:S01]  /*10590*/  BSSY B0, `(.L_x_333) ;  /* 0x0000006000007945 */ /* 0x000fe20003800000 */
[----:B------:R-:W-:-:S07]  /*105a0*/  IMAD.MOV.U32 R2, RZ, RZ, -0x1 ;  /* 0xffffffffff027424 */ /* 0x000fce00078e00ff */
[----:B01----:R-:W-:Y:S05]  /*105b0*/  WARPSYNC.COLLECTIVE R2, `(.L_x_334) ;  /* 0x00000000020c7348 */ /* 0x003fea0003c00000 */
[----:B------:R-:W-:Y:S02]  /*105c0*/  ELECT P1, UR62, PT ;  /* 0x00000000003e782f */ /* 0x000fe40003820000 */
[----:B------:R-:W-:Y:S01]  /*105d0*/  MOV R2, UR62 ;  /* 0x0000003e00027c02 */ /* 0x000fe20008000f00 */
[----:B01----:R-:W-:Y:S10]  /*105e0*/  ENDCOLLECTIVE ;  /* 0x000000000000791b */ /* 0x003ff40003800000 */
.L_x_334:
[----:B------:R-:W-:Y:S05]  /*105f0*/  BSYNC B0 ;  /* 0x0000000000007941 */ /* 0x000fea0003800000 */
.L_x_333:
[----:B------:R-:W-:Y:S01]  /*10600*/  PLOP3.LUT P0, PT, P1, PT, PT, 0x80, 0x0 ;  /* 0x000000000000781c */ /* 0x000fe20000f0f070 */
[----:B------:R-:W-:-:S12]  /*10610*/  BRA `(.L_x_335) ;  /* 0xfffffff4008c7947 */ /* 0x000fd8000383ffff */
.L_x_316:
[----:B0-----:R0:W1:Y:S02]  /*10620*/  SYNCS.PHASECHK.TRANS64.TRYWAIT P0, [R7+URZ], R2 ;  /* 0x00000002070075a7 */ /* 0x001064000800017f */
[----:B-1----:R-:W-:Y:S05]  /*10630*/  @!P0 NANOSLEEP.SYNCS 0x989680 ;  /* 0x009896800000895d */ /* 0x002fea0003900000 */
[----:B------:R-:W1:Y:S02]  /*10640*/  @!P0 SYNCS.PHASECHK.TRANS64 P0, [R7+URZ], R2 ;  /* 0x00000002070085a7 */ /* 0x000e64000800007f */
[----:B-1----:R-:W-:Y:S05]  /*10650*/  @!P0 BRA `(.L_x_316) ;  /* 0xfffffffc00f08947 */ /* 0x002fea000383ffff */
[----:B------:R-:W-:Y:S05]  /*10660*/  BRA `(.L_x_336) ;  /* 0xfffffff400d07947 */ /* 0x000fea000383ffff */
.L_x_317:
[----:B0-----:R0:W1:Y:S02]  /*10670*/  SYNCS.PHASECHK.TRANS64.TRYWAIT P0, [R9+URZ], R4 ;  /* 0x00000004090075a7 */ /* 0x001064000800017f */
[----:B-1----:R-:W-:Y:S05]  /*10680*/  @!P0 NANOSLEEP.SYNCS 0x989680 ;  /* 0x009896800000895d */ /* 0x002fea0003900000 */
[----:B------:R-:W1:Y:S02]  /*10690*/  @!P0 SYNCS.PHASECHK.TRANS64 P0, [R9+URZ], R4 ;  /* 0x00000004090085a7 */ /* 0x000e64000800007f */
[----:B-1----:R-:W-:Y:S05]  /*106a0*/  @!P0 BRA `(.L_x_317) ;  /* 0xfffffffc00f08947 */ /* 0x002fea000383ffff */
[----:B------:R-:W-:Y:S05]  /*106b0*/  BRA `(.L_x_337) ;  /* 0xfffffff400e07947 */ /* 0x000fea000383ffff */
.L_x_318:
[----:B0-----:R0:W1:Y:S02]  /*106c0*/  SYNCS.PHASECHK.TRANS64.TRYWAIT P0, [R6+URZ], R5 ;  /* 0x00000005060075a7 */ /* 0x001064000800017f */
[----:B-1----:R-:W-:Y:S05]  /*106d0*/  @!P0 NANOSLEEP.SYNCS 0x989680 ;  /* 0x009896800000895d */ /* 0x002fea0003900000 */
[----:B------:R-:W1:Y:S02]  /*106e0*/  @!P0 SYNCS.PHASECHK.TRANS64 P0, [R6+URZ], R5 ;  /* 0x00000005060085a7 */ /* 0x000e64000800007f */
[----:B-1----:R-:W-:Y:S05]  /*106f0*/  @!P0 BRA `(.L_x_318) ;  /* 0xfffffffc00f08947 */ /* 0x002fea000383ffff */
[----:B------:R-:W-:Y:S05]  /*10700*/  BRA `(.L_x_338) ;  /* 0xfffffff400f07947 */ /* 0x000fea000383ffff */
.L_x_319:
[----:B0-----:R0:W1:Y:S02]  /*10710*/  SYNCS.PHASECHK.TRANS64.TRYWAIT P0, [R9+URZ], R4 ;  /* 0x00000004090075a7 */ /* 0x001064000800017f */
[----:B-1----:R-:W-:Y:S05]  /*10720*/  @!P0 NANOSLEEP.SYNCS 0x989680 ;  /* 0x009896800000895d */ /* 0x002fea0003900000 */
[----:B------:R-:W1:Y:S02]  /*10730*/  @!P0 SYNCS.PHASECHK.TRANS64 P0, [R9+URZ], R4 ;  /* 0x00000004090085a7 */ /* 0x000e64000800007f */
[----:B-1----:R-:W-:Y:S05]  /*10740*/  @!P0 BRA `(.L_x_319) ;  /* 0xfffffffc00f08947 */ /* 0x002fea000383ffff */
[----:B------:R-:W-:Y:S05]  /*10750*/  BRA `(.L_x_339) ;  /* 0xfffffff800007947 */ /* 0x000fea000383ffff */
.L_x_320:
[----:B0-----:R0:W1:Y:S02]  /*10760*/  SYNCS.PHASECHK.TRANS64.TRYWAIT P0, [R6+URZ], R5 ;  /* 0x00000005060075a7 */ /* 0x001064000800017f */
[----:B-1----:R-:W-:Y:S05]  /*10770*/  @!P0 NANOSLEEP.SYNCS 0x989680 ;  /* 0x009896800000895d */ /* 0x002fea0003900000 */
[----:B------:R-:W1:Y:S02]  /*10780*/  @!P0 SYNCS.PHASECHK.TRANS64 P0, [R6+URZ], R5 ;  /* 0x00000005060085a7 */ /* 0x000e64000800007f */
[----:B-1----:R-:W-:Y:S05]  /*10790*/  @!P0 BRA `(.L_x_320) ;  /* 0xfffffffc00f08947 */ /* 0x002fea000383ffff */
[----:B------:R-:W-:Y:S05]  /*107a0*/  BRA `(.L_x_340) ;  /* 0xfffffff800107947 */ /* 0x000fea000383ffff */
.L_x_321:
[----:B0-----:R0:W1:Y:S02]  /*107b0*/  SYNCS.PHASECHK.TRANS64.TRYWAIT P0, [R9+URZ], R4 ;  /* 0x00000004090075a7 */ /* 0x001064000800017f */
[----:B-1----:R-:W-:Y:S05]  /*107c0*/  @!P0 NANOSLEEP.SYNCS 0x989680 ;  /* 0x009896800000895d */ /* 0x002fea0003900000 */
[----:B------:R-:W1:Y:S02]  /*107d0*/  @!P0 SYNCS.PHASECHK.TRANS64 P0, [R9+URZ], R4 ;  /* 0x00000004090085a7 */ /* 0x000e64000800007f */
[----:B-1----:R-:W-:Y:S05]  /*107e0*/  @!P0 BRA `(.L_x_321) ;  /* 0xfffffffc00f08947 */ /* 0x002fea000383ffff */
[----:B------:R-:W-:Y:S05]  /*107f0*/  BRA `(.L_x_341) ;  /* 0xfffffff800207947 */ /* 0x000fea000383ffff */
.L_x_322:
[----:B0-----:R0:W1:Y:S02]  /*10800*/  SYNCS.PHASECHK.TRANS64.TRYWAIT P0, [R6+URZ], R5 ;  /* 0x00000005060075a7 */ /* 0x001064000800017f */
[----:B-1----:R-:W-:Y:S05]  /*10810*/  @!P0 NANOSLEEP.SYNCS 0x989680 ;  /* 0x009896800000895d */ /* 0x002fea0003900000 */
[----:B------:R-:W1:Y:S02]  /*10820*/  @!P0 SYNCS.PHASECHK.TRANS64 P0, [R6+URZ], R5 ;  /* 0x00000005060085a7 */ /* 0x000e64000800007f */
[----:B-1----:R-:W-:Y:S05]  /*10830*/  @!P0 BRA `(.L_x_322) ;  /* 0xfffffffc00f08947 */ /* 0x002fea000383ffff */
[----:B------:R-:W-:Y:S05]  /*10840*/  BRA `(.L_x_342) ;  /* 0xfffffff800307947 */ /* 0x000fea000383ffff */
.L_x_323:
[----:B0-----:R0:W1:Y:S02]  /*10850*/  SYNCS.PHASECHK.TRANS64.TRYWAIT P0, [R9+URZ], R4 ;  /* 0x00000004090075a7 */ /* 0x001064000800017f */
[----:B-1----:R-:W-:Y:S05]  /*10860*/  @!P0 NANOSLEEP.SYNCS 0x989680 ;  /* 0x009896800000895d */ /* 0x002fea0003900000 */
[----:B------:R-:W1:Y:S02]  /*10870*/  @!P0 SYNCS.PHASECHK.TRANS64 P0, [R9+URZ], R4 ;  /* 0x00000004090085a7 */ /* 0x000e64000800007f */
[----:B-1----:R-:W-:Y:S05]  /*10880*/  @!P0 BRA `(.L_x_323) ;  /* 0xfffffffc00f08947 */ /* 0x002fea000383ffff */
[----:B------:R-:W-:Y:S05]  /*10890*/  BRA `(.L_x_343) ;  /* 0xfffffff800407947 */ /* 0x000fea000383ffff */
.L_x_324:
[----:B0-----:R0:W1:Y:S02]  /*108a0*/  SYNCS.PHASECHK.TRANS64.TRYWAIT P0, [R6+URZ], R5 ;  /* 0x00000005060075a7 */ /* 0x001064000800017f */
[----:B-1----:R-:W-:Y:S05]  /*108b0*/  @!P0 NANOSLEEP.SYNCS 0x989680 ;  /* 0x009896800000895d */ /* 0x002fea0003900000 */
[----:B------:R-:W1:Y:S02]  /*108c0*/  @!P0 SYNCS.PHASECHK.TRANS64 P0, [R6+URZ], R5 ;  /* 0x00000005060085a7 */ /* 0x000e64000800007f */
[----:B-1----:R-:W-:Y:S05]  /*108d0*/  @!P0 BRA `(.L_x_324) ;  /* 0xfffffffc00f08947 */ /* 0x002fea000383ffff */
[----:B------:R-:W-:Y:S05]  /*108e0*/  BRA `(.L_x_344) ;  /* 0xfffffff800507947 */ /* 0x000fea000383ffff */
.L_x_325:
[----:B-1----:R1:W2:Y:S02]  /*108f0*/  SYNCS.PHASECHK.TRANS64.TRYWAIT P0, [R9+URZ], R4 ;  /* 0x00000004090075a7 */ /* 0x0022a4000800017f */
[----:B--2---:R-:W-:Y:S05]  /*10900*/  @!P0 NANOSLEEP.SYNCS 0x989680 ;  /* 0x009896800000895d */ /* 0x004fea0003900000 */
[----:B------:R-:W2:Y:S02]  /*10910*/  @!P0 SYNCS.PHASECHK.TRANS64 P0, [R9+URZ], R4 ;  /* 0x00000004090085a7 */ /* 0x000ea4000800007f */
[----:B--2---:R-:W-:Y:S05]  /*10920*/  @!P0 BRA `(.L_x_325) ;  /* 0xfffffffc00f08947 */ /* 0x004fea000383ffff */
[----:B------:R-:W-:Y:S05]  /*10930*/  BRA `(.L_x_345) ;  /* 0xfffffff800587947 */ /* 0x000fea000383ffff */
.L_x_346:
[----:B------:R-:W-:-:S00]  /*10940*/  BRA `(.L_x_346) ;  /* 0xfffffffc00fc7947 */ /* 0x000fc0000383ffff */
[----:B------:R-:W-:-:S00]  /*10950*/  NOP ;  /* 0x0000000000007918 */ /* 0x000fc00000000000 */
        /* <DEDUP_REMOVED lines=10> */
.L_x_347:


//--------------------- .nv.shared._ZN7cutlass13device_kernelINS_4gemm6kernel13GemmUniversalIN4cute5tupleIJiiiiEEENS1_10collective13CollectiveMmaINS1_37MainloopSm90TmaGmmaWarpSpecializedFP8ILi11ENS5_IJNS4_1CILi1EEESB_SB_EEENS1_32KernelTmaWarpSpecializedPingpongEEENS5_IJNSA_ILi64EEENSA_ILi256EEESF_EEENS_12float_e4m3_tENS5_IJlSB_lEEESI_SJ_NS4_8TiledMMAINS4_8MMA_AtomIJNS4_4SM904GMMA31MMA_64x256x32_F32E4M3E4M3_SS_TNILNSN_7ScaleInE1ELSP_1EEEEEENS4_6LayoutISC_NS5_IJNSA_ILi0EEEST_ST_EEEEENS5_IJNS4_10UnderscoreESW_SW_EEEEENS4_13SM90_TMA_LOADENS4_14ComposedLayoutINS4_7SwizzleILi2ELi4ELi3EEENS4_18smem_ptr_flag_bitsILi8EEENSS_INS5_IJNSA_ILi8EEESF_EEENS5_IJSF_SB_EEEEEEEvNS4_8identityESZ_S19_vS1A_EENS_8epilogue10collective6detail29Sm90TmaWarpSpecializedAdapterINS1D_15DefaultEpilogueISI_SJ_SJ_NS1C_6thread17LinearCombinationISI_Li1EffLNS1H_9ScaleType4KindE0ELNS_15FloatRoundStyleE2ESI_EENS1_15EpilogueDefaultEEEEEvvEEEEvNT_6ParamsE --------------------------
	.section	.nv.shared._ZN7cutlass13device_kernelINS_4gemm6kernel13GemmUniversalIN4cute5tupleIJiiiiEEENS1_10collective13CollectiveMmaINS1_37MainloopSm90TmaGmmaWarpSpecializedFP8ILi11ENS5_IJNS4_1CILi1EEESB_SB_EEENS1_32KernelTmaWarpSpecializedPingpongEEENS5_IJNSA_ILi64EEENSA_ILi256EEESF_EEENS_12float_e4m3_tENS5_IJlSB_lEEESI_SJ_NS4_8TiledMMAINS4_8MMA_AtomIJNS4_4SM904GMMA31MMA_64x256x32_F32E4M3E4M3_SS_TNILNSN_7ScaleInE1ELSP_1EEEEEENS4_6LayoutISC_NS5_IJNSA_ILi0EEEST_ST_EEEEENS5_IJNS4_10UnderscoreESW_SW_EEEEENS4_13SM90_TMA_LOADENS4_14ComposedLayoutINS4_7SwizzleILi2ELi4ELi3EEENS4_18smem_ptr_flag_bitsILi8EEENSS_INS5_IJNSA_ILi8EEESF_EEENS5_IJSF_SB_EEEEEEEvNS4_8identityESZ_S19_vS1A_EENS_8epilogue10collective6detail29Sm90TmaWarpSpecializedAdapterINS1D_15DefaultEpilogueISI_SJ_SJ_NS1C_6thread17LinearCombinationISI_Li1EffLNS1H_9ScaleType4KindE0ELNS_15FloatRoundStyleE2ESI_EENS1_15EpilogueDefaultEEEEEvvEEEEvNT_6ParamsE,"aw",@nobits
	.sectionflags	@""
	.align	16
	.zero		1024


//--------------------- .nv.shared.reserved.0     --------------------------
	.section	.nv.shared.reserved.0,"aw",@nobits
	.weak		__nv_reservedSMEM_offset_0_alias
	.size		__nv_reservedSMEM_offset_0_alias, 0, 0
	.other		__nv_reservedSMEM_offset_0_alias,@"STO_CUDA_RESERVED_SHARED STV_DEFAULT"
__nv_reservedSMEM_offset_0_alias:
	.zero		0


//--------------------- .nv.global                --------------------------
	.section	.nv.global,"aw",@nobits
.nv.global:
	.type		_ZN39_INTERNAL_e8780cf3_4_k_cu_bef35ab2_55004cute1_E,@object
	.size		_ZN39_INTERNAL_e8780cf3_4_k_cu_bef35ab2_55004cute1_E,(_ZN39_INTERNAL_e8780cf3_4_k_cu_bef35ab2_55004cuda3std3__45__cpo6cbeginE - _ZN39_INTERNAL_e8780cf3_4_k_cu_bef35ab2_55004cute1_E)
_ZN39_INTERNAL_e8780cf3_4_k_cu_bef35ab2_55004cute1_E:
	.zero		1
	.type		_ZN39_INTERNAL_e8780cf3_4_k_cu_bef35ab2_55004cuda3std3__45__cpo6cbeginE,@object
	.size		_ZN39_INTERNAL_e8780cf3_4_k_cu_bef35ab2_55004cuda3std3__45__cpo6cbeginE,(_ZN39_INTERNAL_e8780cf3_4_k_cu_bef35ab2_55004cuda3std3__48in_placeE - _ZN39_INTERNAL_e8780cf3_4_k_cu_bef35ab2_55004cuda3std3__45__cpo6cbeginE)
_ZN39_INTERNAL_e8780cf3_4_k_cu_bef35ab2_55004cuda3std3__45__cpo6cbeginE:
	.zero		1
	.type		_ZN39_INTERNAL_e8780cf3_4_k_cu_bef35ab2_55004cuda3std3__48in_placeE,@object
	.size		_ZN39_INTERNAL_e8780cf3_4_k_cu_bef35ab2_55004cuda3std3__48in_placeE,(_ZN39_INTERNAL_e8780cf3_4_k_cu_bef35ab2_55004cuda3std6ranges3__45__cpo9iter_moveE - _ZN39_INTERNAL_e8780cf3_4_k_cu_bef35ab2_55004cuda3std3__48in_placeE)
_ZN39_INTERNAL_e8780cf3_4_k_cu_bef35ab2_55004cuda3std3__48in_placeE:
	.zero		1
	.type		_ZN39_INTERNAL_e8780cf3_4_k_cu_bef35ab2_55004cuda3std6ranges3__45__cpo9iter_moveE,@object
	.size		_ZN39_INTERNAL_e8780cf3_4_k_cu_bef35ab2_55004cuda3std6ranges3__45__cpo9iter_moveE,(_ZN39_INTERNAL_e8780cf3_4_k_cu_bef35ab2_55004cuda3std3__45__cpo5beginE - _ZN39_INTERNAL_e8780cf3_4_k_cu_bef35ab2_55004cuda3std6ranges3__45__cpo9iter_moveE)
_ZN39_INTERNAL_e8780cf3_4_k_cu_bef35ab2_55004cuda3std6ranges3__45__cpo9iter_moveE:
	.zero		1
	.type		_ZN39_INTERNAL_e8780cf3_4_k_cu_bef35ab2_55004cuda3std3__45__cpo5beginE,@object
	.size		_ZN39_INTERNAL_e8780cf3_4_k_cu_bef35ab2_55004cuda3std3__45__cpo5beginE,(_ZN39_INTERNAL_e8780cf3_4_k_cu_bef35ab2_55004cuda3std3__441_GLOBAL__N__e8780cf3_4_k_cu_bef35ab2_55006ignoreE - _ZN39_INTERNAL_e8780cf3_4_k_cu_bef35ab2_55004cuda3std3__45__cpo5beginE)
_ZN39_INTERNAL_e8780cf3_4_k_cu_bef35ab2_55004cuda3std3__45__cpo5beginE:
	.zero		1
	.type		_ZN39_INTERNAL_e8780cf3_4_k_cu_bef35ab2_55004cuda3std3__441_GLOBAL__N__e8780cf3_4_k_cu_bef35ab2_55006ignoreE,@object
	.size		_ZN39_INTERNAL_e8780cf3_4_k_cu_bef35ab2_55004cuda3std3__441_GLOBAL__N__e8780cf3_4_k_cu_bef35ab2_55006ignoreE,(_ZN39_INTERNAL_e8780cf3_4_k_cu_bef35ab2_55004cute7productE - _ZN39_INTERNAL_e8780cf3_4_k_cu_bef35ab2_55004cuda3std3__441_GLOBAL__N__e8780cf3_4_k_cu_bef35ab2_55006ignoreE)
_ZN39_INTERNAL_e8780cf3_4_k_cu_bef35ab2_55004cuda3std3__441_GLOBAL__N__e8780cf3_4_k_cu_bef35ab2_55006ignoreE:
	.zero		1
	.type		_ZN39_INTERNAL_e8780cf3_4_k_cu_bef35ab2_55004cute7productE,@object
	.size		_ZN39_INTERNAL_e8780cf3_4_k_cu_bef35ab2_55004cute7productE,(_ZN39_INTERNAL_e8780cf3_4_k_cu_bef35ab2_55004cuda3std3__45__cpo3endE - _ZN39_INTERNAL_e8780cf3_4_k_cu_bef35ab2_55004cute7productE)
_ZN39_INTERNAL_e8780cf3_4_k_cu_bef35ab2_55004cute7productE:
	.zero		1
	.type		_ZN39_INTERNAL_e8780cf3_4_k_cu_bef35ab2_55004cuda3std3__45__cpo3endE,@object
	.size		_ZN39_INTERNAL_e8780cf3_4_k_cu_bef35ab2_55004cuda3std3__45__cpo3endE,(_ZN39_INTERNAL_e8780cf3_4_k_cu_bef35ab2_55004cuda3std3__419piecewise_constructE - _ZN39_INTERNAL_e8780cf3_4_k_cu_bef35ab2_55004cuda3std3__45__cpo3endE)
_ZN39_INTERNAL_e8780cf3_4_k_cu_bef35ab2_55004cuda3std3__45__cpo3endE:
	.zero		1
	.type		_ZN39_INTERNAL_e8780cf3_4_k_cu_bef35ab2_55004cuda3std3__419piecewise_constructE,@object
	.size		_ZN39_INTERNAL_e8780cf3_4_k_cu_bef35ab2_55004cuda3std3__419piecewise_constructE,(_ZN39_INTERNAL_e8780cf3_4_k_cu_bef35ab2_55004cuda3std3__45__cpo4cendE - _ZN39_INTERNAL_e8780cf3_4_k_cu_bef35ab2_55004cuda3std3__419piecewise_constructE)
_ZN39_INTERNAL_e8780cf3_4_k_cu_bef35ab2_55004cuda3std3__419piecewise_constructE:
	.zero		1
	.type		_ZN39_INTERNAL_e8780cf3_4_k_cu_bef35ab2_55004cuda3std3__45__cpo4cendE,@object
	.size		_ZN39_INTERNAL_e8780cf3_4_k_cu_bef35ab2_55004cuda3std3__45__cpo4cendE,(_ZN39_INTERNAL_e8780cf3_4_k_cu_bef35ab2_55004cuda3std6ranges3__45__cpo4swapE - _ZN39_INTERNAL_e8780cf3_4_k_cu_bef35ab2_55004cuda3std3__45__cpo4cendE)
_ZN39_INTERNAL_e8780cf3_4_k_cu_bef35ab2_55004cuda3std3__45__cpo4cendE:
	.zero		1
	.type		_ZN39_INTERNAL_e8780cf3_4_k_cu_bef35ab2_55004cuda3std6ranges3__45__cpo4swapE,@object
	.size		_ZN39_INTERNAL_e8780cf3_4_k_cu_bef35ab2_55004cuda3std6ranges3__45__cpo4swapE,(.L_7 - _ZN39_INTERNAL_e8780cf3_4_k_cu_bef35ab2_55004cuda3std6ranges3__45__cpo4swapE)
_ZN39_INTERNAL_e8780cf3_4_k_cu_bef35ab2_55004cuda3std6ranges3__45__cpo4swapE:
	.zero		1
.L_7:


//--------------------- .nv.constant0._ZN7cutlass13device_kernelINS_4gemm6kernel13GemmUniversalIN4cute5tupleIJiiiiEEENS1_10collective13CollectiveMmaINS1_37MainloopSm90TmaGmmaWarpSpecializedFP8ILi11ENS5_IJNS4_1CILi1EEESB_SB_EEENS1_32KernelTmaWarpSpecializedPingpongEEENS5_IJNSA_ILi64EEENSA_ILi256EEESF_EEENS_12float_e4m3_tENS5_IJlSB_lEEESI_SJ_NS4_8TiledMMAINS4_8MMA_AtomIJNS4_4SM904GMMA31MMA_64x256x32_F32E4M3E4M3_SS_TNILNSN_7ScaleInE1ELSP_1EEEEEENS4_6LayoutISC_NS5_IJNSA_ILi0EEEST_ST_EEEEENS5_IJNS4_10UnderscoreESW_SW_EEEEENS4_13SM90_TMA_LOADENS4_14ComposedLayoutINS4_7SwizzleILi2ELi4ELi3EEENS4_18smem_ptr_flag_bitsILi8EEENSS_INS5_IJNSA_ILi8EEESF_EEENS5_IJSF_SB_EEEEEEEvNS4_8identityESZ_S19_vS1A_EENS_8epilogue10collective6detail29Sm90TmaWarpSpecializedAdapterINS1D_15DefaultEpilogueISI_SJ_SJ_NS1C_6thread17LinearCombinationISI_Li1EffLNS1H_9ScaleType4KindE0ELNS_15FloatRoundStyleE2ESI_EENS1_15EpilogueDefaultEEEEEvvEEEEvNT_6ParamsE --------------------------
	.section	.nv.constant0._ZN7cutlass13device_kernelINS_4gemm6kernel13GemmUniversalIN4cute5tupleIJiiiiEEENS1_10collective13CollectiveMmaINS1_37MainloopSm90TmaGmmaWarpSpecializedFP8ILi11ENS5_IJNS4_1CILi1EEESB_SB_EEENS1_32KernelTmaWarpSpecializedPingpongEEENS5_IJNSA_ILi64EEENSA_ILi256EEESF_EEENS_12float_e4m3_tENS5_IJlSB_lEEESI_SJ_NS4_8TiledMMAINS4_8MMA_AtomIJNS4_4SM904GMMA31MMA_64x256x32_F32E4M3E4M3_SS_TNILNSN_7ScaleInE1ELSP_1EEEEEENS4_6LayoutISC_NS5_IJNSA_ILi0EEEST_ST_EEEEENS5_IJNS4_10UnderscoreESW_SW_EEEEENS4_13SM90_TMA_LOADENS4_14ComposedLayoutINS4_7SwizzleILi2ELi4ELi3EEENS4_18smem_ptr_flag_bitsILi8EEENSS_INS5_IJNSA_ILi8EEESF_EEENS5_IJSF_SB_EEEEEEEvNS4_8identityESZ_S19_vS1A_EENS_8epilogue10collective6detail29Sm90TmaWarpSpecializedAdapterINS1D_15DefaultEpilogueISI_SJ_SJ_NS1C_6thread17LinearCombinationISI_Li1EffLNS1H_9ScaleType4KindE0ELNS_15FloatRoundStyleE2ESI_EENS1_15EpilogueDefaultEEEEEvvEEEEvNT_6ParamsE,"a",@progbits
	.sectionflags	@""
	.align	4
.nv.constant0._ZN7cutlass13device_kernelINS_4gemm6kernel13GemmUniversalIN4cute5tupleIJiiiiEEENS1_10collective13CollectiveMmaINS1_37MainloopSm90TmaGmmaWarpSpecializedFP8ILi11ENS5_IJNS4_1CILi1EEESB_SB_EEENS1_32KernelTmaWarpSpecializedPingpongEEENS5_IJNSA_ILi64EEENSA_ILi256EEESF_EEENS_12float_e4m3_tENS5_IJlSB_lEEESI_SJ_NS4_8TiledMMAINS4_8MMA_AtomIJNS4_4SM904GMMA31MMA_64x256x32_F32E4M3E4M3_SS_TNILNSN_7ScaleInE1ELSP_1EEEEEENS4_6LayoutISC_NS5_IJNSA_ILi0EEEST_ST_EEEEENS5_IJNS4_10UnderscoreESW_SW_EEEEENS4_13SM90_TMA_LOADENS4_14ComposedLayoutINS4_7SwizzleILi2ELi4ELi3EEENS4_18smem_ptr_flag_bitsILi8EEENSS_INS5_IJNSA_ILi8EEESF_EEENS5_IJSF_SB_EEEEEEEvNS4_8identityESZ_S19_vS1A_EENS_8epilogue10collective6detail29Sm90TmaWarpSpecializedAdapterINS1D_15DefaultEpilogueISI_SJ_SJ_NS1C_6thread17LinearCombinationISI_Li1EffLNS1H_9ScaleType4KindE0ELNS_15FloatRoundStyleE2ESI_EENS1_15EpilogueDefaultEEEEEvvEEEEvNT_6ParamsE:
	.zero		1664


//--------------------- SYMBOLS --------------------------

	.type		.nv.reservedSmem.offset0,@object
	.size		.nv.reservedSmem.offset0,0x4
